	.target	sm_90a

	.elftype	@"ET_EXEC"


//--------------------- .note.nv.tkinfo           --------------------------
	.section	.note.nv.tkinfo,"",@"SHT_NOTE"
	.sectionflags	@"SHF_NOTE_NV_TKINFO"
	.tkinfo
        /*0018*/ 	.word	0x00000002
        /*0030*/ 	.string	""
        /*0030*/ 	.string	"ptxas"
        /*0030*/ 	.string	"Cuda compilation tools, release 13.0, V13.0.88"
        /*0030*/ 	.string	"Build cuda_13.0.r13.0/compiler.36424714_0"
        /*0030*/ 	.string	"-arch sm_90a -m 64 "



//--------------------- .note.nv.cuinfo           --------------------------
	.section	.note.nv.cuinfo,"",@"SHT_NOTE"
	.sectionflags	@"SHF_NOTE_NV_CUINFO"
        /*0018*/ 	.short	0x0002
        /*001a*/ 	.short	0x005a
        /*001c*/ 	.short	0x0082
	.zero		2


//--------------------- .nv.info                  --------------------------
	.section	.nv.info,"",@"SHT_CUDA_INFO"
	.align	4


	//----- nvinfo : EIATTR_REGCOUNT
	.align		4
        /*0000*/ 	.byte	0x04, 0x2f
        /*0002*/ 	.short	(.L_15 - .L_14)
	.align		4
.L_14:
        /*0004*/ 	.word	index@(_ZN7cutlass13device_kernelINS_4gemm6kernel13GemmUniversalIN4cute5tupleIJiiiiEEENS1_10collective13CollectiveMmaINS1_34MainloopSm90TmaGmmaWarpSpecializedILi6ENS5_IJNS4_1CILi1EEESB_SB_EEENS1_35KernelTmaWarpSpecializedCooperativeEEENS5_IJNSA_ILi128EEENSA_ILi64EEENSA_ILi32EEEEEEfNS5_IJlSB_lEEEfSJ_NS4_8TiledMMAINS4_8MMA_AtomIJNS4_4SM904GMMA29MMA_64x64x8_F32TF32TF32_SS_TNILNSN_7ScaleInE1ELSP_1EEEEEENS4_6LayoutINS5_IJNSA_ILi2EEESB_SB_EEENS5_IJSB_NSA_ILi0EEESV_EEEEENS5_IJNS4_10UnderscoreESY_SY_EEEEENS4_13SM90_TMA_LOADENS4_14ComposedLayoutINS4_7SwizzleILi3ELi4ELi3EEENS4_18smem_ptr_flag_bitsILi32EEENSS_INS5_IJNSA_ILi8EEESH_EEENS5_IJSH_SB_EEEEEEEvNS4_8identityES11_S1B_vS1C_EENS_8epilogue10collective6detail29Sm90TmaWarpSpecializedAdapterINS1F_15DefaultEpilogueIfSJ_SJ_NS1E_6thread17LinearCombinationIfLi1EffLNS1J_9ScaleType4KindE0ELNS_15FloatRoundStyleE2EfEENS1_15EpilogueDefaultEEEEEvvEEEEvNT_6ParamsE)
        /*0008*/ 	.word	0x000000a8


	//----- nvinfo : EIATTR_FRAME_SIZE
	.align		4
.L_15:
        /*000c*/ 	.byte	0x04, 0x11
        /*000e*/ 	.short	(.L_17 - .L_16)
	.align		4
.L_16:
        /*0010*/ 	.word	index@(_ZN7cutlass13device_kernelINS_4gemm6kernel13GemmUniversalIN4cute5tupleIJiiiiEEENS1_10collective13CollectiveMmaINS1_34MainloopSm90TmaGmmaWarpSpecializedILi6ENS5_IJNS4_1CILi1EEESB_SB_EEENS1_35KernelTmaWarpSpecializedCooperativeEEENS5_IJNSA_ILi128EEENSA_ILi64EEENSA_ILi32EEEEEEfNS5_IJlSB_lEEEfSJ_NS4_8TiledMMAINS4_8MMA_AtomIJNS4_4SM904GMMA29MMA_64x64x8_F32TF32TF32_SS_TNILNSN_7ScaleInE1ELSP_1EEEEEENS4_6LayoutINS5_IJNSA_ILi2EEESB_SB_EEENS5_IJSB_NSA_ILi0EEESV_EEEEENS5_IJNS4_10UnderscoreESY_SY_EEEEENS4_13SM90_TMA_LOADENS4_14ComposedLayoutINS4_7SwizzleILi3ELi4ELi3EEENS4_18smem_ptr_flag_bitsILi32EEENSS_INS5_IJNSA_ILi8EEESH_EEENS5_IJSH_SB_EEEEEEEvNS4_8identityES11_S1B_vS1C_EENS_8epilogue10collective6detail29Sm90TmaWarpSpecializedAdapterINS1F_15DefaultEpilogueIfSJ_SJ_NS1E_6thread17LinearCombinationIfLi1EffLNS1J_9ScaleType4KindE0ELNS_15FloatRoundStyleE2EfEENS1_15EpilogueDefaultEEEEEvvEEEEvNT_6ParamsE)
        /*0014*/ 	.word	0x00000000


	//----- nvinfo : EIATTR_MIN_STACK_SIZE
	.align		4
.L_17:
        /*0018*/ 	.byte	0x04, 0x12
        /*001a*/ 	.short	(.L_19 - .L_18)
	.align		4
.L_18:
        /*001c*/ 	.word	index@(_ZN7cutlass13device_kernelINS_4gemm6kernel13GemmUniversalIN4cute5tupleIJiiiiEEENS1_10collective13CollectiveMmaINS1_34MainloopSm90TmaGmmaWarpSpecializedILi6ENS5_IJNS4_1CILi1EEESB_SB_EEENS1_35KernelTmaWarpSpecializedCooperativeEEENS5_IJNSA_ILi128EEENSA_ILi64EEENSA_ILi32EEEEEEfNS5_IJlSB_lEEEfSJ_NS4_8TiledMMAINS4_8MMA_AtomIJNS4_4SM904GMMA29MMA_64x64x8_F32TF32TF32_SS_TNILNSN_7ScaleInE1ELSP_1EEEEEENS4_6LayoutINS5_IJNSA_ILi2EEESB_SB_EEENS5_IJSB_NSA_ILi0EEESV_EEEEENS5_IJNS4_10UnderscoreESY_SY_EEEEENS4_13SM90_TMA_LOADENS4_14ComposedLayoutINS4_7SwizzleILi3ELi4ELi3EEENS4_18smem_ptr_flag_bitsILi32EEENSS_INS5_IJNSA_ILi8EEESH_EEENS5_IJSH_SB_EEEEEEEvNS4_8identityES11_S1B_vS1C_EENS_8epilogue10collective6detail29Sm90TmaWarpSpecializedAdapterINS1F_15DefaultEpilogueIfSJ_SJ_NS1E_6thread17LinearCombinationIfLi1EffLNS1J_9ScaleType4KindE0ELNS_15FloatRoundStyleE2EfEENS1_15EpilogueDefaultEEEEEvvEEEEvNT_6ParamsE)
        /*0020*/ 	.word	0x00000000
.L_19:


//--------------------- .nv.compat                --------------------------
	.section	.nv.compat,"",@"SHT_CUDA_COMPAT_INFO"
	.align	4
        /*0000*/ 	.byte	0x02, 0x09, 0x01, 0x00, 0x02, 0x02, 0x04, 0x00, 0x02, 0x05, 0x05, 0x00, 0x03, 0x07, 0x01, 0x01
        /*0010*/ 	.byte	0x02, 0x03, 0x01, 0x00, 0x02, 0x06, 0x01, 0x00, 0x04, 0x0b, 0x08, 0x00, 0x00, 0x00, 0x00, 0x00
        /*0020*/ 	.byte	0x00, 0x00, 0x00, 0x00


//--------------------- .nv.info._ZN7cutlass13device_kernelINS_4gemm6kernel13GemmUniversalIN4cute5tupleIJiiiiEEENS1_10collective13CollectiveMmaINS1_34MainloopSm90TmaGmmaWarpSpecializedILi6ENS5_IJNS4_1CILi1EEESB_SB_EEENS1_35KernelTmaWarpSpecializedCooperativeEEENS5_IJNSA_ILi128EEENSA_ILi64EEENSA_ILi32EEEEEEfNS5_IJlSB_lEEEfSJ_NS4_8TiledMMAINS4_8MMA_AtomIJNS4_4SM904GMMA29MMA_64x64x8_F32TF32TF32_SS_TNILNSN_7ScaleInE1ELSP_1EEEEEENS4_6LayoutINS5_IJNSA_ILi2EEESB_SB_EEENS5_IJSB_NSA_ILi0EEESV_EEEEENS5_IJNS4_10UnderscoreESY_SY_EEEEENS4_13SM90_TMA_LOADENS4_14ComposedLayoutINS4_7SwizzleILi3ELi4ELi3EEENS4_18smem_ptr_flag_bitsILi32EEENSS_INS5_IJNSA_ILi8EEESH_EEENS5_IJSH_SB_EEEEEEEvNS4_8identityES11_S1B_vS1C_EENS_8epilogue10collective6detail29Sm90TmaWarpSpecializedAdapterINS1F_15DefaultEpilogueIfSJ_SJ_NS1E_6thread17LinearCombinationIfLi1EffLNS1J_9ScaleType4KindE0ELNS_15FloatRoundStyleE2EfEENS1_15EpilogueDefaultEEEEEvvEEEEvNT_6ParamsE --------------------------
	.section	.nv.info._ZN7cutlass13device_kernelINS_4gemm6kernel13GemmUniversalIN4cute5tupleIJiiiiEEENS1_10collective13CollectiveMmaINS1_34MainloopSm90TmaGmmaWarpSpecializedILi6ENS5_IJNS4_1CILi1EEESB_SB_EEENS1_35KernelTmaWarpSpecializedCooperativeEEENS5_IJNSA_ILi128EEENSA_ILi64EEENSA_ILi32EEEEEEfNS5_IJlSB_lEEEfSJ_NS4_8TiledMMAINS4_8MMA_AtomIJNS4_4SM904GMMA29MMA_64x64x8_F32TF32TF32_SS_TNILNSN_7ScaleInE1ELSP_1EEEEEENS4_6LayoutINS5_IJNSA_ILi2EEESB_SB_EEENS5_IJSB_NSA_ILi0EEESV_EEEEENS5_IJNS4_10UnderscoreESY_SY_EEEEENS4_13SM90_TMA_LOADENS4_14ComposedLayoutINS4_7SwizzleILi3ELi4ELi3EEENS4_18smem_ptr_flag_bitsILi32EEENSS_INS5_IJNSA_ILi8EEESH_EEENS5_IJSH_SB_EEEEEEEvNS4_8identityES11_S1B_vS1C_EENS_8epilogue10collective6detail29Sm90TmaWarpSpecializedAdapterINS1F_15DefaultEpilogueIfSJ_SJ_NS1E_6thread17LinearCombinationIfLi1EffLNS1J_9ScaleType4KindE0ELNS_15FloatRoundStyleE2EfEENS1_15EpilogueDefaultEEEEEvvEEEEvNT_6ParamsE,"",@"SHT_CUDA_INFO"
	.sectionflags	@""
	.align	4


	//----- nvinfo : EIATTR_CUDA_API_VERSION
	.align		4
        /*0000*/ 	.byte	0x04, 0x37
        /*0002*/ 	.short	(.L_21 - .L_20)
.L_20:
        /*0004*/ 	.word	0x00000082


	//----- nvinfo : EIATTR_KPARAM_INFO
	.align		4
.L_21:
        /*0008*/ 	.byte	0x04, 0x17
        /*000a*/ 	.short	(.L_23 - .L_22)
.L_22:
        /*000c*/ 	.word	0x00000000
        /*0010*/ 	.short	0x0000
        /*0012*/ 	.short	0x0070
        /*0014*/ 	.byte	0x00, 0xf0, 0x01, 0x10


	//----- nvinfo : EIATTR_SPARSE_MMA_MASK
	.align		4
.L_23:
        /*0018*/ 	.byte	0x03, 0x50
        /*001a*/ 	.short	0x0000


	//----- nvinfo : EIATTR_MAXREG_COUNT
	.align		4
        /*001c*/ 	.byte	0x03, 0x1b
        /*001e*/ 	.short	0x00a8


	//----- nvinfo : EIATTR_NUM_BARRIERS
	.align		4
        /*0020*/ 	.byte	0x02, 0x4c
        /*0022*/ 	.byte	0x01
	.zero		1


	//----- nvinfo : EIATTR_EXTERNS
	.align		4
        /*0024*/ 	.byte	0x04, 0x0f
        /*0026*/ 	.short	(.L_25 - .L_24)


	//   ....[0]....
	.align		4
.L_24:
        /*0028*/ 	.word	index@(__assertfail)


	//----- nvinfo : EIATTR_MERCURY_ISA_VERSION
	.align		4
.L_25:
        /*002c*/ 	.byte	0x03, 0x5f
        /*002e*/ 	.short	0x0101


	//----- nvinfo : EIATTR_INT_WARP_WIDE_INSTR_OFFSETS
	.align		4
        /*0030*/ 	.byte	0x04, 0x31
        /*0032*/ 	.short	(.L_27 - .L_26)


	//   ....[0]....
.L_26:
        /*0034*/ 	.word	0x000003f0


	//   ....[1]....
        /*0038*/ 	.word	0x00000420


	//   ....[2]....
        /*003c*/ 	.word	0x00000500


	//----- nvinfo : EIATTR_COOP_GROUP_MASK_REGIDS
	.align		4
.L_27:
        /*0040*/ 	.byte	0x04, 0x29
        /*0042*/ 	.short	(.L_29 - .L_28)


	//   ....[0]....
.L_28:
        /*0044*/ 	.word	0xffffffff


	//   ....[1]....
        /*0048*/ 	.word	0xffffffff


	//   ....[2]....
        /*004c*/ 	.word	0xffffffff


	//   ....[3]....
        /*0050*/ 	.word	0xffffffff


	//   ....[4]....
        /*0054*/ 	.word	0xffffffff


	//----- nvinfo : EIATTR_COOP_GROUP_INSTR_OFFSETS
	.align		4
.L_29:
        /*0058*/ 	.byte	0x04, 0x28
        /*005a*/ 	.short	(.L_31 - .L_30)


	//   ....[0]....
.L_30:
        /*005c*/ 	.word	0x00000060


	//   ....[1]....
        /*0060*/ 	.word	0x00000070


	//   ....[2]....
        /*0064*/ 	.word	0x00000130


	//   ....[3]....
        /*0068*/ 	.word	0x00000300


	//   ....[4]....
        /*006c*/ 	.word	0x00000fb0


	//----- nvinfo : EIATTR_REG_RECONFIG
	.align		4
.L_31:
        /*0070*/ 	.byte	0x01, 0x54
	.zero		2


	//----- nvinfo : EIATTR_SYSCALL_OFFSETS
	.align		4
        /*0074*/ 	.byte	0x04, 0x46
        /*0076*/ 	.short	(.L_33 - .L_32)


	//   ....[0]....
.L_32:
        /*0078*/ 	.word	0x00001170


	//----- nvinfo : EIATTR_MBARRIER_INSTR_OFFSETS
	.align		4
.L_33:
        /*007c*/ 	.byte	0x04, 0x39
        /*007e*/ 	.short	(.L_35 - .L_34)


	//   ....[0]....
.L_34:
        /*0080*/ 	.word	0x00000230
        /*0084*/ 	.word	0x000000ff
        /*0088*/ 	.word	0x00000000
        /*008c*/ 	.short	0x0100
        /*008e*/ 	.byte	0x08
	.zero		1


	//   ....[1]....
        /*0090*/ 	.word	0x00000240
        /*0094*/ 	.word	0x000000ff
        /*0098*/ 	.word	0x00000030
        /*009c*/ 	.short	0x0100
        /*009e*/ 	.byte	0x08
	.zero		1


	//   ....[2]....
        /*00a0*/ 	.word	0x00000250
        /*00a4*/ 	.word	0x000000ff
        /*00a8*/ 	.word	0x00000008
        /*00ac*/ 	.short	0x0100
        /*00ae*/ 	.byte	0x08
	.zero		1


	//   ....[3]....
        /*00b0*/ 	.word	0x00000260
        /*00b4*/ 	.word	0x000000ff
        /*00b8*/ 	.word	0x00000038
        /*00bc*/ 	.short	0x0100
        /*00be*/ 	.byte	0x08
	.zero		1


	//   ....[4]....
        /*00c0*/ 	.word	0x00000270
        /*00c4*/ 	.word	0x000000ff
        /*00c8*/ 	.word	0x00000010
        /*00cc*/ 	.short	0x0100
        /*00ce*/ 	.byte	0x08
	.zero		1


	//   ....[5]....
        /*00d0*/ 	.word	0x00000280
        /*00d4*/ 	.word	0x000000ff
        /*00d8*/ 	.word	0x00000040
        /*00dc*/ 	.short	0x0100
        /*00de*/ 	.byte	0x08
	.zero		1


	//   ....[6]....
        /*00e0*/ 	.word	0x00000290
        /*00e4*/ 	.word	0x000000ff
        /*00e8*/ 	.word	0x00000018
        /*00ec*/ 	.short	0x0100
        /*00ee*/ 	.byte	0x08
	.zero		1


	//   ....[7]....
        /*00f0*/ 	.word	0x000002a0
        /*00f4*/ 	.word	0x000000ff
        /*00f8*/ 	.word	0x00000048
        /*00fc*/ 	.short	0x0100
        /*00fe*/ 	.byte	0x08
	.zero		1


	//   ....[8]....
        /*0100*/ 	.word	0x000002b0
        /*0104*/ 	.word	0x000000ff
        /*0108*/ 	.word	0x00000020
        /*010c*/ 	.short	0x0100
        /*010e*/ 	.byte	0x08
	.zero		1


	//   ....[9]....
        /*0110*/ 	.word	0x000002c0
        /*0114*/ 	.word	0x000000ff
        /*0118*/ 	.word	0x00000050
        /*011c*/ 	.short	0x0100
        /*011e*/ 	.byte	0x08
	.zero		1


	//   ....[10]....
        /*0120*/ 	.word	0x000002d0
        /*0124*/ 	.word	0x000000ff
        /*0128*/ 	.word	0x00000028
        /*012c*/ 	.short	0x0100
        /*012e*/ 	.byte	0x08
	.zero		1


	//   ....[11]....
        /*0130*/ 	.word	0x000002e0
        /*0134*/ 	.word	0x000000ff
        /*0138*/ 	.word	0x00000058
        /*013c*/ 	.short	0x0100
        /*013e*/ 	.byte	0x08
	.zero		1


	//   ....[12]....
        /*0140*/ 	.word	0x00000570
        /*0144*/ 	.word	0x000000ff
        /*0148*/ 	.word	0x00000070
        /*014c*/ 	.short	0x0100
        /*014e*/ 	.byte	0x06
	.zero		1


	//   ....[13]....
        /*0150*/ 	.word	0x000005d0
        /*0154*/ 	.word	0x000000ff
        /*0158*/ 	.word	0x00000078
        /*015c*/ 	.short	0x0100
        /*015e*/ 	.byte	0x06
	.zero		1


	//   ....[14]....
        /*0160*/ 	.word	0x000011f0
        /*0164*/ 	.word	0x00000003
        /*0168*/ 	.word	0x00000000
        /*016c*/ 	.short	0x010a
        /*016e*/ 	.byte	0x3f
	.zero		1


	//   ....[15]....
        /*0170*/ 	.word	0x00001230
        /*0174*/ 	.word	0x00000003
        /*0178*/ 	.word	0x00000000
        /*017c*/ 	.short	0x010a
        /*017e*/ 	.byte	0x3f
	.zero		1


	//   ....[16]....
        /*0180*/ 	.word	0x000015d0
        /*0184*/ 	.word	0x000000ff
        /*0188*/ 	.word	0x00000000
        /*018c*/ 	.short	0x010a
        /*018e*/ 	.byte	0x08
	.zero		1


	//   ....[17]....
        /*0190*/ 	.word	0x00001610
        /*0194*/ 	.word	0x000000ff
        /*0198*/ 	.word	0x00000000
        /*019c*/ 	.short	0x010a
        /*019e*/ 	.byte	0x08
	.zero		1


	//   ....[18]....
        /*01a0*/ 	.word	0x00001870
        /*01a4*/ 	.word	0x000000ff
        /*01a8*/ 	.word	0x00000000
        /*01ac*/ 	.short	0x0101
        /*01ae*/ 	.byte	0x08
	.zero		1


	//   ....[19]....
        /*01b0*/ 	.word	0x00001a70
        /*01b4*/ 	.word	0x000000ff
        /*01b8*/ 	.word	0x00000000
        /*01bc*/ 	.short	0x0101
        /*01be*/ 	.byte	0x06
	.zero		1


	//   ....[20]....
        /*01c0*/ 	.word	0x000049a0
        /*01c4*/ 	.word	0x0000000e
        /*01c8*/ 	.word	0x00000030
        /*01cc*/ 	.short	0x010a
        /*01ce*/ 	.byte	0x3f
	.zero		1


	//   ....[21]....
        /*01d0*/ 	.word	0x00004d20
        /*01d4*/ 	.word	0x00000006
        /*01d8*/ 	.word	0x00000078
        /*01dc*/ 	.short	0x0101
        /*01de*/ 	.byte	0x3f
	.zero		1


	//   ....[22]....
        /*01e0*/ 	.word	0x00005450
        /*01e4*/ 	.word	0x00000007
        /*01e8*/ 	.word	0x00000000
        /*01ec*/ 	.short	0x010a
        /*01ee*/ 	.byte	0x3f
	.zero		1


	//   ....[23]....
        /*01f0*/ 	.word	0x000054d0
        /*01f4*/ 	.word	0x00000009
        /*01f8*/ 	.word	0x00000000
        /*01fc*/ 	.short	0x010a
        /*01fe*/ 	.byte	0x3f
	.zero		1


	//   ....[24]....
        /*0200*/ 	.word	0x00005560
        /*0204*/ 	.word	0x00000006
        /*0208*/ 	.word	0x00000000
        /*020c*/ 	.short	0x010a
        /*020e*/ 	.byte	0x3f
	.zero		1


	//   ....[25]....
        /*0210*/ 	.word	0x000055f0
        /*0214*/ 	.word	0x00000009
        /*0218*/ 	.word	0x00000000
        /*021c*/ 	.short	0x010a
        /*021e*/ 	.byte	0x3f
	.zero		1


	//   ....[26]....
        /*0220*/ 	.word	0x00005680
        /*0224*/ 	.word	0x00000006
        /*0228*/ 	.word	0x00000000
        /*022c*/ 	.short	0x010a
        /*022e*/ 	.byte	0x3f
	.zero		1


	//   ....[27]....
        /*0230*/ 	.word	0x00005710
        /*0234*/ 	.word	0x00000003
        /*0238*/ 	.word	0x00000000
        /*023c*/ 	.short	0x010a
        /*023e*/ 	.byte	0x3f
	.zero		1


	//   ....[28]....
        /*0240*/ 	.word	0x00005770
        /*0244*/ 	.word	0x00000003
        /*0248*/ 	.word	0x00000000
        /*024c*/ 	.short	0x010a
        /*024e*/ 	.byte	0x3f
	.zero		1


	//   ....[29]....
        /*0250*/ 	.word	0x000057d0
        /*0254*/ 	.word	0x00000004
        /*0258*/ 	.word	0x00000000
        /*025c*/ 	.short	0x010a
        /*025e*/ 	.byte	0x3f
	.zero		1


	//   ....[30]....
        /*0260*/ 	.word	0x000058a0
        /*0264*/ 	.word	0x0000000e
        /*0268*/ 	.word	0x00000030
        /*026c*/ 	.short	0x010a
        /*026e*/ 	.byte	0x3f
	.zero		1


	//   ....[31]....
        /*0270*/ 	.word	0x00005970
        /*0274*/ 	.word	0x00000007
        /*0278*/ 	.word	0x00000000
        /*027c*/ 	.short	0x010a
        /*027e*/ 	.byte	0x3f
	.zero		1


	//   ....[32]....
        /*0280*/ 	.word	0x000059c0
        /*0284*/ 	.word	0x00000009
        /*0288*/ 	.word	0x00000000
        /*028c*/ 	.short	0x010a
        /*028e*/ 	.byte	0x3f
	.zero		1


	//   ....[33]....
        /*0290*/ 	.word	0x00005a10
        /*0294*/ 	.word	0x00000006
        /*0298*/ 	.word	0x00000000
        /*029c*/ 	.short	0x010a
        /*029e*/ 	.byte	0x3f
	.zero		1


	//   ....[34]....
        /*02a0*/ 	.word	0x00005a60
        /*02a4*/ 	.word	0x00000009
        /*02a8*/ 	.word	0x00000000
        /*02ac*/ 	.short	0x010a
        /*02ae*/ 	.byte	0x3f
	.zero		1


	//   ....[35]....
        /*02b0*/ 	.word	0x00005ab0
        /*02b4*/ 	.word	0x00000006
        /*02b8*/ 	.word	0x00000000
        /*02bc*/ 	.short	0x010a
        /*02be*/ 	.byte	0x3f
	.zero		1


	//----- nvinfo : EIATTR_NUM_MBARRIERS
	.align		4
.L_35:
        /*02c0*/ 	.byte	0x03, 0x38
        /*02c2*/ 	.short	0x000e


	//----- nvinfo : EIATTR_EXIT_INSTR_OFFSETS
	.align		4
        /*02c4*/ 	.byte	0x04, 0x1c
        /*02c6*/ 	.short	(.L_37 - .L_36)


	//   ....[0]....
.L_36:
        /*02c8*/ 	.word	0x00000620


	//   ....[1]....
        /*02cc*/ 	.word	0x00000ee0


	//   ....[2]....
        /*02d0*/ 	.word	0x00004010


	//   ....[3]....
        /*02d4*/ 	.word	0x00004640


	//   ....[4]....
        /*02d8*/ 	.word	0x00005760


	//----- nvinfo : EIATTR_MAX_THREADS
	.align		4
.L_37:
        /*02dc*/ 	.byte	0x04, 0x05
        /*02de*/ 	.short	(.L_39 - .L_38)
.L_38:
        /*02e0*/ 	.word	0x00000180
        /*02e4*/ 	.word	0x00000001
        /*02e8*/ 	.word	0x00000001


	//----- nvinfo : EIATTR_CRS_STACK_SIZE
	.align		4
.L_39:
        /*02ec*/ 	.byte	0x04, 0x1e
        /*02ee*/ 	.short	(.L_41 - .L_40)
.L_40:
        /*02f0*/ 	.word	0x00000000


	//----- nvinfo : EIATTR_CBANK_PARAM_SIZE
	.align		4
.L_41:
        /*02f4*/ 	.byte	0x03, 0x19
        /*02f6*/ 	.short	0x0470


	//----- nvinfo : EIATTR_PARAM_CBANK
	.align		4
        /*02f8*/ 	.byte	0x04, 0x0a
        /*02fa*/ 	.short	(.L_43 - .L_42)
	.align		4
.L_42:
        /*02fc*/ 	.word	index@(.nv.constant0._ZN7cutlass13device_kernelINS_4gemm6kernel13GemmUniversalIN4cute5tupleIJiiiiEEENS1_10collective13CollectiveMmaINS1_34MainloopSm90TmaGmmaWarpSpecializedILi6ENS5_IJNS4_1CILi1EEESB_SB_EEENS1_35KernelTmaWarpSpecializedCooperativeEEENS5_IJNSA_ILi128EEENSA_ILi64EEENSA_ILi32EEEEEEfNS5_IJlSB_lEEEfSJ_NS4_8TiledMMAINS4_8MMA_AtomIJNS4_4SM904GMMA29MMA_64x64x8_F32TF32TF32_SS_TNILNSN_7ScaleInE1ELSP_1EEEEEENS4_6LayoutINS5_IJNSA_ILi2EEESB_SB_EEENS5_IJSB_NSA_ILi0EEESV_EEEEENS5_IJNS4_10UnderscoreESY_SY_EEEEENS4_13SM90_TMA_LOADENS4_14ComposedLayoutINS4_7SwizzleILi3ELi4ELi3EEENS4_18smem_ptr_flag_bitsILi32EEENSS_INS5_IJNSA_ILi8EEESH_EEENS5_IJSH_SB_EEEEEEEvNS4_8identityES11_S1B_vS1C_EENS_8epilogue10collective6detail29Sm90TmaWarpSpecializedAdapterINS1F_15DefaultEpilogueIfSJ_SJ_NS1E_6thread17LinearCombinationIfLi1EffLNS1J_9ScaleType4KindE0ELNS_15FloatRoundStyleE2EfEENS1_15EpilogueDefaultEEEEEvvEEEEvNT_6ParamsE)
        /*0300*/ 	.short	0x0210
        /*0302*/ 	.short	0x0470


	//----- nvinfo : EIATTR_SW_WAR
	.align		4
.L_43:
        /*0304*/ 	.byte	0x04, 0x36
        /*0306*/ 	.short	(.L_45 - .L_44)
.L_44:
        /*0308*/ 	.word	0x00000008
.L_45:


//--------------------- .nv.callgraph             --------------------------
	.section	.nv.callgraph,"",@"SHT_CUDA_CALLGRAPH"
	.align	4
	.sectionentsize	8
	.align		4
        /*0000*/ 	.word	0x00000000
	.align		4
        /*0004*/ 	.word	0xffffffff
	.align		4
        /*0008*/ 	.word	index@(_ZN7cutlass13device_kernelINS_4gemm6kernel13GemmUniversalIN4cute5tupleIJiiiiEEENS1_10collective13CollectiveMmaINS1_34MainloopSm90TmaGmmaWarpSpecializedILi6ENS5_IJNS4_1CILi1EEESB_SB_EEENS1_35KernelTmaWarpSpecializedCooperativeEEENS5_IJNSA_ILi128EEENSA_ILi64EEENSA_ILi32EEEEEEfNS5_IJlSB_lEEEfSJ_NS4_8TiledMMAINS4_8MMA_AtomIJNS4_4SM904GMMA29MMA_64x64x8_F32TF32TF32_SS_TNILNSN_7ScaleInE1ELSP_1EEEEEENS4_6LayoutINS5_IJNSA_ILi2EEESB_SB_EEENS5_IJSB_NSA_ILi0EEESV_EEEEENS5_IJNS4_10UnderscoreESY_SY_EEEEENS4_13SM90_TMA_LOADENS4_14ComposedLayoutINS4_7SwizzleILi3ELi4ELi3EEENS4_18smem_ptr_flag_bitsILi32EEENSS_INS5_IJNSA_ILi8EEESH_EEENS5_IJSH_SB_EEEEEEEvNS4_8identityES11_S1B_vS1C_EENS_8epilogue10collective6detail29Sm90TmaWarpSpecializedAdapterINS1F_15DefaultEpilogueIfSJ_SJ_NS1E_6thread17LinearCombinationIfLi1EffLNS1J_9ScaleType4KindE0ELNS_15FloatRoundStyleE2EfEENS1_15EpilogueDefaultEEEEEvvEEEEvNT_6ParamsE)
	.align		4
        /*000c*/ 	.word	index@(__assertfail)
	.align		4
        /*0010*/ 	.word	0x00000000
	.align		4
        /*0014*/ 	.word	0xfffffffe
	.align		4
        /*0018*/ 	.word	0x00000000
	.align		4
        /*001c*/ 	.word	0xfffffffd
	.align		4
        /*0020*/ 	.word	0x00000000
	.align		4
        /*0024*/ 	.word	0xfffffffc


//--------------------- .nv.constant4             --------------------------
	.section	.nv.constant4,"a",@progbits
	.align	8
	.align		8
.nv.constant4:
        /*0000*/ 	.dword	__assertfail
	.align		8
        /*0008*/ 	.dword	__unnamed_1
	.align		8
        /*0010*/ 	.dword	_ZN40_INTERNAL_3499e68d_4_k_cu_ff6a4efa_229574cuda3std3__45__cpo5beginE
	.align		8
        /*0018*/ 	.dword	_ZN40_INTERNAL_3499e68d_4_k_cu_ff6a4efa_229574cuda3std3__45__cpo3endE
	.align		8
        /*0020*/ 	.dword	_ZN40_INTERNAL_3499e68d_4_k_cu_ff6a4efa_229574cuda3std3__45__cpo6cbeginE
	.align		8
        /*0028*/ 	.dword	_ZN40_INTERNAL_3499e68d_4_k_cu_ff6a4efa_229574cuda3std3__45__cpo4cendE
	.align		8
        /*0030*/ 	.dword	_ZN40_INTERNAL_3499e68d_4_k_cu_ff6a4efa_229574cuda3std3__442_GLOBAL__N__3499e68d_4_k_cu_ff6a4efa_229576ignoreE
	.align		8
        /*0038*/ 	.dword	_ZN40_INTERNAL_3499e68d_4_k_cu_ff6a4efa_229574cuda3std3__419piecewise_constructE
	.align		8
        /*0040*/ 	.dword	_ZN40_INTERNAL_3499e68d_4_k_cu_ff6a4efa_229574cuda3std3__48in_placeE
	.align		8
        /*0048*/ 	.dword	_ZN40_INTERNAL_3499e68d_4_k_cu_ff6a4efa_229574cuda3std6ranges3__45__cpo4swapE
	.align		8
        /*0050*/ 	.dword	_ZN40_INTERNAL_3499e68d_4_k_cu_ff6a4efa_229574cuda3std6ranges3__45__cpo9iter_moveE
	.align		8
        /*0058*/ 	.dword	_ZN40_INTERNAL_3499e68d_4_k_cu_ff6a4efa_229574cute7productE
	.align		8
        /*0060*/ 	.dword	_ZN40_INTERNAL_3499e68d_4_k_cu_ff6a4efa_229574cute1_E
	.align		8
        /*0068*/ 	.dword	$str$22
	.align		8
        /*0070*/ 	.dword	$str$23


//--------------------- .text._ZN7cutlass13device_kernelINS_4gemm6kernel13GemmUniversalIN4cute5tupleIJiiiiEEENS1_10collective13CollectiveMmaINS1_34MainloopSm90TmaGmmaWarpSpecializedILi6ENS5_IJNS4_1CILi1EEESB_SB_EEENS1_35KernelTmaWarpSpecializedCooperativeEEENS5_IJNSA_ILi128EEENSA_ILi64EEENSA_ILi32EEEEEEfNS5_IJlSB_lEEEfSJ_NS4_8TiledMMAINS4_8MMA_AtomIJNS4_4SM904GMMA29MMA_64x64x8_F32TF32TF32_SS_TNILNSN_7ScaleInE1ELSP_1EEEEEENS4_6LayoutINS5_IJNSA_ILi2EEESB_SB_EEENS5_IJSB_NSA_ILi0EEESV_EEEEENS5_IJNS4_10UnderscoreESY_SY_EEEEENS4_13SM90_TMA_LOADENS4_14ComposedLayoutINS4_7SwizzleILi3ELi4ELi3EEENS4_18smem_ptr_flag_bitsILi32EEENSS_INS5_IJNSA_ILi8EEESH_EEENS5_IJSH_SB_EEEEEEEvNS4_8identityES11_S1B_vS1C_EENS_8epilogue10collective6detail29Sm90TmaWarpSpecializedAdapterINS1F_15DefaultEpilogueIfSJ_SJ_NS1E_6thread17LinearCombinationIfLi1EffLNS1J_9ScaleType4KindE0ELNS_15FloatRoundStyleE2EfEENS1_15EpilogueDefaultEEEEEvvEEEEvNT_6ParamsE --------------------------
	.section	.text._ZN7cutlass13device_kernelINS_4gemm6kernel13GemmUniversalIN4cute5tupleIJiiiiEEENS1_10collective13CollectiveMmaINS1_34MainloopSm90TmaGmmaWarpSpecializedILi6ENS5_IJNS4_1CILi1EEESB_SB_EEENS1_35KernelTmaWarpSpecializedCooperativeEEENS5_IJNSA_ILi128EEENSA_ILi64EEENSA_ILi32EEEEEEfNS5_IJlSB_lEEEfSJ_NS4_8TiledMMAINS4_8MMA_AtomIJNS4_4SM904GMMA29MMA_64x64x8_F32TF32TF32_SS_TNILNSN_7ScaleInE1ELSP_1EEEEEENS4_6LayoutINS5_IJNSA_ILi2EEESB_SB_EEENS5_IJSB_NSA_ILi0EEESV_EEEEENS5_IJNS4_10UnderscoreESY_SY_EEEEENS4_13SM90_TMA_LOADENS4_14ComposedLayoutINS4_7SwizzleILi3ELi4ELi3EEENS4_18smem_ptr_flag_bitsILi32EEENSS_INS5_IJNSA_ILi8EEESH_EEENS5_IJSH_SB_EEEEEEEvNS4_8identityES11_S1B_vS1C_EENS_8epilogue10collective6detail29Sm90TmaWarpSpecializedAdapterINS1F_15DefaultEpilogueIfSJ_SJ_NS1E_6thread17LinearCombinationIfLi1EffLNS1J_9ScaleType4KindE0ELNS_15FloatRoundStyleE2EfEENS1_15EpilogueDefaultEEEEEvvEEEEvNT_6ParamsE,"ax",@progbits
	.align	128
.text._ZN7cutlass13device_kernelINS_4gemm6kernel13GemmUniversalIN4cute5tupleIJiiiiEEENS1_10collective13CollectiveMmaINS1_34MainloopSm90TmaGmmaWarpSpecializedILi6ENS5_IJNS4_1CILi1EEESB_SB_EEENS1_35KernelTmaWarpSpecializedCooperativeEEENS5_IJNSA_ILi128EEENSA_ILi64EEENSA_ILi32EEEEEEfNS5_IJlSB_lEEEfSJ_NS4_8TiledMMAINS4_8MMA_AtomIJNS4_4SM904GMMA29MMA_64x64x8_F32TF32TF32_SS_TNILNSN_7ScaleInE1ELSP_1EEEEEENS4_6LayoutINS5_IJNSA_ILi2EEESB_SB_EEENS5_IJSB_NSA_ILi0EEESV_EEEEENS5_IJNS4_10UnderscoreESY_SY_EEEEENS4_13SM90_TMA_LOADENS4_14ComposedLayoutINS4_7SwizzleILi3ELi4ELi3EEENS4_18smem_ptr_flag_bitsILi32EEENSS_INS5_IJNSA_ILi8EEESH_EEENS5_IJSH_SB_EEEEEEEvNS4_8identityES11_S1B_vS1C_EENS_8epilogue10collective6detail29Sm90TmaWarpSpecializedAdapterINS1F_15DefaultEpilogueIfSJ_SJ_NS1E_6thread17LinearCombinationIfLi1EffLNS1J_9ScaleType4KindE0ELNS_15FloatRoundStyleE2EfEENS1_15EpilogueDefaultEEEEEvvEEEEvNT_6ParamsE:
        .type           _ZN7cutlass13device_kernelINS_4gemm6kernel13GemmUniversalIN4cute5tupleIJiiiiEEENS1_10collective13CollectiveMmaINS1_34MainloopSm90TmaGmmaWarpSpecializedILi6ENS5_IJNS4_1CILi1EEESB_SB_EEENS1_35KernelTmaWarpSpecializedCooperativeEEENS5_IJNSA_ILi128EEENSA_ILi64EEENSA_ILi32EEEEEEfNS5_IJlSB_lEEEfSJ_NS4_8TiledMMAINS4_8MMA_AtomIJNS4_4SM904GMMA29MMA_64x64x8_F32TF32TF32_SS_TNILNSN_7ScaleInE1ELSP_1EEEEEENS4_6LayoutINS5_IJNSA_ILi2EEESB_SB_EEENS5_IJSB_NSA_ILi0EEESV_EEEEENS5_IJNS4_10UnderscoreESY_SY_EEEEENS4_13SM90_TMA_LOADENS4_14ComposedLayoutINS4_7SwizzleILi3ELi4ELi3EEENS4_18smem_ptr_flag_bitsILi32EEENSS_INS5_IJNSA_ILi8EEESH_EEENS5_IJSH_SB_EEEEEEEvNS4_8identityES11_S1B_vS1C_EENS_8epilogue10collective6detail29Sm90TmaWarpSpecializedAdapterINS1F_15DefaultEpilogueIfSJ_SJ_NS1E_6thread17LinearCombinationIfLi1EffLNS1J_9ScaleType4KindE0ELNS_15FloatRoundStyleE2EfEENS1_15EpilogueDefaultEEEEEvvEEEEvNT_6ParamsE,@function
        .size           _ZN7cutlass13device_kernelINS_4gemm6kernel13GemmUniversalIN4cute5tupleIJiiiiEEENS1_10collective13CollectiveMmaINS1_34MainloopSm90TmaGmmaWarpSpecializedILi6ENS5_IJNS4_1CILi1EEESB_SB_EEENS1_35KernelTmaWarpSpecializedCooperativeEEENS5_IJNSA_ILi128EEENSA_ILi64EEENSA_ILi32EEEEEEfNS5_IJlSB_lEEEfSJ_NS4_8TiledMMAINS4_8MMA_AtomIJNS4_4SM904GMMA29MMA_64x64x8_F32TF32TF32_SS_TNILNSN_7ScaleInE1ELSP_1EEEEEENS4_6LayoutINS5_IJNSA_ILi2EEESB_SB_EEENS5_IJSB_NSA_ILi0EEESV_EEEEENS5_IJNS4_10UnderscoreESY_SY_EEEEENS4_13SM90_TMA_LOADENS4_14ComposedLayoutINS4_7SwizzleILi3ELi4ELi3EEENS4_18smem_ptr_flag_bitsILi32EEENSS_INS5_IJNSA_ILi8EEESH_EEENS5_IJSH_SB_EEEEEEEvNS4_8identityES11_S1B_vS1C_EENS_8epilogue10collective6detail29Sm90TmaWarpSpecializedAdapterINS1F_15DefaultEpilogueIfSJ_SJ_NS1E_6thread17LinearCombinationIfLi1EffLNS1J_9ScaleType4KindE0ELNS_15FloatRoundStyleE2EfEENS1_15EpilogueDefaultEEEEEvvEEEEvNT_6ParamsE,(.L_x_134 - _ZN7cutlass13device_kernelINS_4gemm6kernel13GemmUniversalIN4cute5tupleIJiiiiEEENS1_10collective13CollectiveMmaINS1_34MainloopSm90TmaGmmaWarpSpecializedILi6ENS5_IJNS4_1CILi1EEESB_SB_EEENS1_35KernelTmaWarpSpecializedCooperativeEEENS5_IJNSA_ILi128EEENSA_ILi64EEENSA_ILi32EEEEEEfNS5_IJlSB_lEEEfSJ_NS4_8TiledMMAINS4_8MMA_AtomIJNS4_4SM904GMMA29MMA_64x64x8_F32TF32TF32_SS_TNILNSN_7ScaleInE1ELSP_1EEEEEENS4_6LayoutINS5_IJNSA_ILi2EEESB_SB_EEENS5_IJSB_NSA_ILi0EEESV_EEEEENS5_IJNS4_10UnderscoreESY_SY_EEEEENS4_13SM90_TMA_LOADENS4_14ComposedLayoutINS4_7SwizzleILi3ELi4ELi3EEENS4_18smem_ptr_flag_bitsILi32EEENSS_INS5_IJNSA_ILi8EEESH_EEENS5_IJSH_SB_EEEEEEEvNS4_8identityES11_S1B_vS1C_EENS_8epilogue10collective6detail29Sm90TmaWarpSpecializedAdapterINS1F_15DefaultEpilogueIfSJ_SJ_NS1E_6thread17LinearCombinationIfLi1EffLNS1J_9ScaleType4KindE0ELNS_15FloatRoundStyleE2EfEENS1_15EpilogueDefaultEEEEEvvEEEEvNT_6ParamsE)
        .other          _ZN7cutlass13device_kernelINS_4gemm6kernel13GemmUniversalIN4cute5tupleIJiiiiEEENS1_10collective13CollectiveMmaINS1_34MainloopSm90TmaGmmaWarpSpecializedILi6ENS5_IJNS4_1CILi1EEESB_SB_EEENS1_35KernelTmaWarpSpecializedCooperativeEEENS5_IJNSA_ILi128EEENSA_ILi64EEENSA_ILi32EEEEEEfNS5_IJlSB_lEEEfSJ_NS4_8TiledMMAINS4_8MMA_AtomIJNS4_4SM904GMMA29MMA_64x64x8_F32TF32TF32_SS_TNILNSN_7ScaleInE1ELSP_1EEEEEENS4_6LayoutINS5_IJNSA_ILi2EEESB_SB_EEENS5_IJSB_NSA_ILi0EEESV_EEEEENS5_IJNS4_10UnderscoreESY_SY_EEEEENS4_13SM90_TMA_LOADENS4_14ComposedLayoutINS4_7SwizzleILi3ELi4ELi3EEENS4_18smem_ptr_flag_bitsILi32EEENSS_INS5_IJNSA_ILi8EEESH_EEENS5_IJSH_SB_EEEEEEEvNS4_8identityES11_S1B_vS1C_EENS_8epilogue10collective6detail29Sm90TmaWarpSpecializedAdapterINS1F_15DefaultEpilogueIfSJ_SJ_NS1E_6thread17LinearCombinationIfLi1EffLNS1J_9ScaleType4KindE0ELNS_15FloatRoundStyleE2EfEENS1_15EpilogueDefaultEEEEEvvEEEEvNT_6ParamsE,@"STO_CUDA_ENTRY STV_DEFAULT"
_ZN7cutlass13device_kernelINS_4gemm6kernel13GemmUniversalIN4cute5tupleIJiiiiEEENS1_10collective13CollectiveMmaINS1_34MainloopSm90TmaGmmaWarpSpecializedILi6ENS5_IJNS4_1CILi1EEESB_SB_EEENS1_35KernelTmaWarpSpecializedCooperativeEEENS5_IJNSA_ILi128EEENSA_ILi64EEENSA_ILi32EEEEEEfNS5_IJlSB_lEEEfSJ_NS4_8TiledMMAINS4_8MMA_AtomIJNS4_4SM904GMMA29MMA_64x64x8_F32TF32TF32_SS_TNILNSN_7ScaleInE1ELSP_1EEEEEENS4_6LayoutINS5_IJNSA_ILi2EEESB_SB_EEENS5_IJSB_NSA_ILi0EEESV_EEEEENS5_IJNS4_10UnderscoreESY_SY_EEEEENS4_13SM90_TMA_LOADENS4_14ComposedLayoutINS4_7SwizzleILi3ELi4ELi3EEENS4_18smem_ptr_flag_bitsILi32EEENSS_INS5_IJNSA_ILi8EEESH_EEENS5_IJSH_SB_EEEEEEEvNS4_8identityES11_S1B_vS1C_EENS_8epilogue10collective6detail29Sm90TmaWarpSpecializedAdapterINS1F_15DefaultEpilogueIfSJ_SJ_NS1E_6thread17LinearCombinationIfLi1EffLNS1J_9ScaleType4KindE0ELNS_15FloatRoundStyleE2EfEENS1_15EpilogueDefaultEEEEEvvEEEEvNT_6ParamsE:
[----:B------:R-:W0:Y:S01]  /*0000*/  LDC R1, c[0x0][0x28] ;  /* 0x00000a00ff017b82 */ /* 0x000e220000000800 */
[----:B------:R-:W1:Y:S01]  /*0010*/  S2R R18, SR_TID.X ;  /* 0x0000000000127919 */ /* 0x000e620000002100 */
[----:B------:R-:W-:Y:S01]  /*0020*/  ELECT P0, URZ, PT ;  /* 0x00000000003f782f */ /* 0x000fe20003800000 */
[----:B------:R-:W-:Y:S01]  /*0030*/  BSSY B0, `(.L_x_0) ;  /* 0x000000f000007945 */ /* 0x000fe20003800000 */
[--C-:B-1----:R-:W-:Y:S02]  /*0040*/  SHF.R.U32.HI R0, RZ, 0x5, R18.reuse ;  /* 0x00000005ff007819 */ /* 0x102fe40000011612 */
[----:B------:R-:W-:-:S03]  /*0050*/  SHF.R.U32.HI R22, RZ, 0x7, R18 ;  /* 0x00000007ff167819 */ /* 0x000fc60000011612 */
[----:B------:R-:W1:Y:S04]  /*0060*/  SHFL.IDX PT, R5, R0, RZ, 0x1f ;  /* 0x00001fff00057589 */ /* 0x000e6800000e0000 */
[----:B------:R2:W3:Y:S01]  /*0070*/  SHFL.IDX PT, R8, R22, RZ, 0x1f ;  /* 0x00001fff16087589 */ /* 0x0004e200000e0000 */
[----:B-1----:R-:W-:-:S13]  /*0080*/  ISETP.NE.OR P0, PT, R5, RZ, !P0 ;  /* 0x000000ff0500720c */ /* 0x002fda0004705670 */
[----:B0-23--:R-:W-:Y:S05]  /*0090*/  @P0 BRA `(.L_x_1) ;  /* 0x0000000000200947 */ /* 0x00dfea0003800000 */
[----:B------:R-:W-:Y:S02]  /*00a0*/  ULDC.64 UR4, c[0x0][0x198] ;  /* 0x0000660000047ab9 */ /* 0x000fe40000000a00 */
[----:B------:R-:W-:Y:S02]  /*00b0*/  UIADD3 UR6, UP0, UR4, 0xf0, URZ ;  /* 0x000000f004067890 */ /* 0x000fe4000ff1e03f */
[----:B------:R-:W-:Y:S02]  /*00c0*/  UIADD3 UR4, UP1, UR4, 0x1f0, URZ ;  /* 0x000001f004047890 */ /* 0x000fe4000ff3e03f */
[----:B------:R-:W-:Y:S02]  /*00d0*/  UIADD3.X UR7, URZ, UR5, URZ, UP0, !UPT ;  /* 0x000000053f077290 */ /* 0x000fe400087fe43f */
[----:B------:R-:W-:-:S07]  /*00e0*/  UIADD3.X UR5, URZ, UR5, URZ, UP1, !UPT ;  /* 0x000000053f057290 */ /* 0x000fce0008ffe43f */
[----:B------:R0:W-:Y:S02]  /*00f0*/  UTMACCTL.PF [UR6] ;  /* 0x00000000060079b9 */ /* 0x0001e40008040000 */
[----:B------:R0:W-:Y:S02]  /*0100*/  UTMACCTL.PF [UR4] ;  /* 0x00000000040079b9 */ /* 0x0001e40008040000 */
[----:B0-----:R-:W-:Y:S01]  /*0110*/  NOP ;  /* 0x0000000000007918 */ /* 0x001fe20000000000 */
.L_x_1:
[----:B------:R-:W-:Y:S05]  /*0120*/  BSYNC B0 ;  /* 0x0000000000007941 */ /* 0x000fea0003800000 */
.L_x_0:
[----:B------:R-:W0:Y:S02]  /*0130*/  SHFL.IDX PT, R2, R0, RZ, 0x1f ;  /* 0x00001fff00027589 */ /* 0x000e2400000e0000 */
[----:B0-----:R-:W-:-:S13]  /*0140*/  ISETP.NE.AND P0, PT, R2, RZ, PT ;  /* 0x000000ff0200720c */ /* 0x001fda0003f05270 */
[----:B------:R-:W-:Y:S05]  /*0150*/  @P0 BRA `(.L_x_2) ;  /* 0x0000000000680947 */ /* 0x000fea0003800000 */
[----:B------:R-:W0:Y:S01]  /*0160*/  S2UR UR8, SR_CgaCtaId ;  /* 0x00000000000879c3 */ /* 0x000e220000008800 */
[----:B------:R-:W-:Y:S01]  /*0170*/  UMOV UR4, 0x400 ;  /* 0x0000040000047882 */ /* 0x000fe20000000000 */
[----:B------:R-:W-:Y:S01]  /*0180*/  UMOV UR5, 0x1 ;  /* 0x0000000100057882 */ /* 0x000fe20000000000 */
[----:B------:R-:W-:Y:S01]  /*0190*/  UMOV UR6, 0x100 ;  /* 0x0000010000067882 */ /* 0x000fe20000000000 */
[----:B------:R-:W-:Y:S01]  /*01a0*/  ELECT P0, URZ, PT ;  /* 0x00000000003f782f */ /* 0x000fe20003800000 */
[----:B------:R-:W-:-:S04]  /*01b0*/  UIADD3 UR6, -UR6, 0x100000, URZ ;  /* 0x0010000006067890 */ /* 0x000fc8000fffe13f */
[----:B------:R-:W-:Y:S02]  /*01c0*/  USHF.L.U32 UR7, UR6, 0xb, URZ ;  /* 0x0000000b06077899 */ /* 0x000fe4000800063f */
[----:B------:R-:W-:Y:S02]  /*01d0*/  USHF.L.U32 UR6, UR6, 0x1, URZ ;  /* 0x0000000106067899 */ /* 0x000fe4000800063f */
[----:B0-----:R-:W-:Y:S02]  /*01e0*/  ULEA UR8, UR8, UR4, 0x18 ;  /* 0x0000000408087291 */ /* 0x001fe4000f8ec03f */
[----:B------:R-:W-:-:S04]  /*01f0*/  UIADD3 UR4, -UR5, 0x100000, URZ ;  /* 0x0010000005047890 */ /* 0x000fc8000fffe13f */
[----:B------:R-:W-:Y:S02]  /*0200*/  USHF.L.U32 UR5, UR4, 0xb, URZ ;  /* 0x0000000b04057899 */ /* 0x000fe4000800063f */
[----:B------:R-:W-:Y:S01]  /*0210*/  USHF.L.U32 UR4, UR4, 0x1, URZ ;  /* 0x0000000104047899 */ /* 0x000fe2000800063f */
[----:B------:R-:W0:Y:S11]  /*0220*/  FENCE.VIEW.ASYNC.S ;  /* 0x00000000000073c6 */ /* 0x000e360000000000 */
[----:B0-----:R0:W1:Y:S01]  /*0230*/  SYNCS.EXCH.64 URZ, [UR8], UR4 ;  /* 0x00000004083f75b2 */ /* 0x0010620008000100 */
[----:B------:R0:W2:Y:S01]  /*0240*/  SYNCS.EXCH.64 URZ, [UR8+0x30], UR6 ;  /* 0x00003006083f75b2 */ /* 0x0000a20008000100 */
[----:B------:R0:W3:Y:S01]  /*0250*/  SYNCS.EXCH.64 URZ, [UR8+0x8], UR4 ;  /* 0x00000804083f75b2 */ /* 0x0000e20008000100 */
[----:B------:R0:W4:Y:S01]  /*0260*/  SYNCS.EXCH.64 URZ, [UR8+0x38], UR6 ;  /* 0x00003806083f75b2 */ /* 0x0001220008000100 */
[----:B------:R0:W0:Y:S01]  /*0270*/  SYNCS.EXCH.64 URZ, [UR8+0x10], UR4 ;  /* 0x00001004083f75b2 */ /* 0x0000220008000100 */
[----:B------:R0:W0:Y:S01]  /*0280*/  SYNCS.EXCH.64 URZ, [UR8+0x40], UR6 ;  /* 0x00004006083f75b2 */ /* 0x0000220008000100 */
[----:B------:R0:W0:Y:S01]  /*0290*/  SYNCS.EXCH.64 URZ, [UR8+0x18], UR4 ;  /* 0x00001804083f75b2 */ /* 0x0000220008000100 */
[----:B------:R0:W0:Y:S01]  /*02a0*/  SYNCS.EXCH.64 URZ, [UR8+0x48], UR6 ;  /* 0x00004806083f75b2 */ /* 0x0000220008000100 */
[----:B------:R0:W0:Y:S01]  /*02b0*/  SYNCS.EXCH.64 URZ, [UR8+0x20], UR4 ;  /* 0x00002004083f75b2 */ /* 0x0000220008000100 */
[----:B------:R0:W0:Y:S01]  /*02c0*/  SYNCS.EXCH.64 URZ, [UR8+0x50], UR6 ;  /* 0x00005006083f75b2 */ /* 0x0000220008000100 */
[----:B------:R0:W0:Y:S01]  /*02d0*/  SYNCS.EXCH.64 URZ, [UR8+0x28], UR4 ;  /* 0x00002804083f75b2 */ /* 0x0000220008000100 */
[----:B------:R0:W0:Y:S01]  /*02e0*/  SYNCS.EXCH.64 URZ, [UR8+0x58], UR6 ;  /* 0x00005806083f75b2 */ /* 0x0000220008000100 */
[----:B------:R-:W-:Y:S01]  /*02f0*/  NOP ;  /* 0x0000000000007918 */ /* 0x000fe20000000000 */
.L_x_2:
[----:B------:R-:W5:Y:S01]  /*0300*/  SHFL.IDX PT, R0, R0, RZ, 0x1f ;  /* 0x00001fff00007589 */ /* 0x000f6200000e0000 */
[----:B------:R-:W-:Y:S01]  /*0310*/  ELECT P0, URZ, PT ;  /* 0x00000000003f782f */ /* 0x000fe20003800000 */
[----:B------:R-:W1:Y:S01]  /*0320*/  LDC R2, c[0x0][0x65c] ;  /* 0x00019700ff027b82 */ /* 0x000e620000000800 */
[----:B------:R-:W-:Y:S01]  /*0330*/  SHF.R.S32.HI R6, RZ, 0x1f, R5 ;  /* 0x0000001fff067819 */ /* 0x000fe20000011405 */
[----:B------:R-:W2:Y:S01]  /*0340*/  S2R R3, SR_CTAID.Y ;  /* 0x0000000000037919 */ /* 0x000ea20000002600 */
[----:B0-----:R-:W-:Y:S01]  /*0350*/  UMOV UR4, 0x20 ;  /* 0x0000002000047882 */ /* 0x001fe20000000000 */
[----:B------:R-:W-:Y:S01]  /*0360*/  ISETP.NE.AND P2, PT, R8, RZ, PT ;  /* 0x000000ff0800720c */ /* 0x000fe20003f45270 */
[----:B------:R-:W-:Y:S01]  /*0370*/  NOP ;  /* 0x0000000000007918 */ /* 0x000fe20000000000 */
[----:B------:R-:W0:Y:S01]  /*0380*/  S2R R4, SR_CTAID.X ;  /* 0x0000000000047919 */ /* 0x000e220000002500 */
[----:B------:R-:W-:Y:S01]  /*0390*/  LEA.HI R6, R6, R5, RZ, 0x2 ;  /* 0x0000000506067211 */ /* 0x000fe200078f10ff */
[----:B------:R-:W-:Y:S01]  /*03a0*/  NOP ;  /* 0x0000000000007918 */ /* 0x000fe20000000000 */
[----:B-----5:R-:W-:-:S02]  /*03b0*/  ISETP.NE.OR P0, PT, R0, RZ, !P0 ;  /* 0x000000ff0000720c */ /* 0x020fc40004705670 */
[----:B-1----:R-:W-:-:S04]  /*03c0*/  ISETP.NE.AND P3, PT, R2, 0x1, PT ;  /* 0x000000010200780c */ /* 0x002fc80003f65270 */
[----:B------:R-:W-:Y:S02]  /*03d0*/  P2R R0, PR, RZ, 0x8 ;  /* 0x00000008ff007803 */ /* 0x000fe40000000000 */
[----:B------:R-:W-:-:S05]  /*03e0*/  LOP3.LUT R0, R6, 0xfffffffc, RZ, 0xc0, !PT ;  /* 0xfffffffc06007812 */ /* 0x000fca00078ec0ff */
[----:B------:R-:W-:Y:S01]  /*03f0*/  VOTEU.ALL UP0, P0 ;  /* 0x00000000003f7886 */ /* 0x000fe20000000000 */
[----:B------:R-:W-:Y:S01]  /*0400*/  IMAD.IADD R0, R5, 0x1, -R0 ;  /* 0x0000000105007824 */ /* 0x000fe200078e0a00 */
[----:B------:R-:W0:Y:S01]  /*0410*/  @P3 LDC R17, c[0x0][0x10] ;  /* 0x00000400ff113b82 */ /* 0x000e220000000800 */
[----:B------:R-:W-:Y:S01]  /*0420*/  VOTEU.ALL UP1, P0 ;  /* 0x00000000003f7886 */ /* 0x000fe20000020000 */
[----:B--2---:R-:W-:Y:S01]  /*0430*/  @P3 IMAD.MOV.U32 R6, RZ, RZ, R3 ;  /* 0x000000ffff063224 */ /* 0x004fe200078e0003 */
[----:B------:R-:W-:Y:S01]  /*0440*/  @!UP0 UMOV UR6, 0x400 ;  /* 0x0000040000068882 */ /* 0x000fe20000000000 */
[----:B------:R-:W-:-:S04]  /*0450*/  @!UP0 UIADD3 UR4, -UR4, 0x100000, URZ ;  /* 0x0010000004048890 */ /* 0x000fc8000fffe13f */
[----:B------:R-:W-:Y:S02]  /*0460*/  @!UP0 USHF.L.U32 UR5, UR4, 0xb, URZ ;  /* 0x0000000b04058899 */ /* 0x000fe4000800063f */
[----:B------:R-:W-:Y:S01]  /*0470*/  @!UP0 USHF.L.U32 UR4, UR4, 0x1, URZ ;  /* 0x0000000104048899 */ /* 0x000fe2000800063f */
[----:B------:R-:W-:Y:S02]  /*0480*/  @P3 IMAD.MOV.U32 R7, RZ, RZ, RZ ;  /* 0x000000ffff073224 */ /* 0x000fe400078e00ff */
[----:B------:R-:W-:Y:S01]  /*0490*/  IMAD.MOV.U32 R5, RZ, RZ, RZ ;  /* 0x000000ffff057224 */ /* 0x000fe200078e00ff */
[----:B------:R-:W1:Y:S01]  /*04a0*/  @!UP0 S2UR UR7, SR_CgaCtaId ;  /* 0x00000000000789c3 */ /* 0x000e620000008800 */
[----:B------:R-:W-:-:S07]  /*04b0*/  @P3 IMAD.MOV.U32 R11, RZ, RZ, RZ ;  /* 0x000000ffff0b3224 */ /* 0x000fce00078e00ff */
[----:B------:R-:W2:Y:S01]  /*04c0*/  @!P3 LDC R9, c[0x0][0xc] ;  /* 0x00000300ff09bb82 */ /* 0x000ea20000000800 */
[----:B0-----:R-:W-:-:S04]  /*04d0*/  @P3 IMAD.WIDE.U32 R16, R4, R17, R6 ;  /* 0x0000001104103225 */ /* 0x001fc800078e0006 */
[----:B------:R-:W-:Y:S01]  /*04e0*/  @P3 IMAD.IADD R17, R17, 0x1, R11 ;  /* 0x0000000111113824 */ /* 0x000fe200078e020b */
[----:B-1----:R-:W-:Y:S01]  /*04f0*/  @!UP0 ULEA UR6, UR7, UR6, 0x18 ;  /* 0x0000000607068291 */ /* 0x002fe2000f8ec03f */
[----:B------:R-:W-:Y:S01]  /*0500*/  VOTEU.ALL UP0, P0 ;  /* 0x00000000003f7886 */ /* 0x000fe20000000000 */
[----:B------:R-:W-:-:S04]  /*0510*/  ISETP.NE.AND P0, PT, R0, 0x3, PT ;  /* 0x000000030000780c */ /* 0x000fc80003f05270 */
[----:B------:R-:W-:Y:S01]  /*0520*/  ISETP.EQ.OR P0, PT, R0, RZ, !P0 ;  /* 0x000000ff0000720c */ /* 0x000fe20004702670 */
[----:B--2---:R-:W-:-:S03]  /*0530*/  @!P3 IMAD.WIDE.U32 R6, R9, R3, R4 ;  /* 0x000000030906b225 */ /* 0x004fc600078e0004 */
[C---:B------:R-:W-:Y:S01]  /*0540*/  ISETP.EQ.AND P0, PT, R8.reuse, RZ, P0 ;  /* 0x000000ff0800720c */ /* 0x040fe20000702270 */
[----:B------:R-:W-:Y:S01]  /*0550*/  VIADD R8, R8, 0xffffffff ;  /* 0xffffffff08087836 */ /* 0x000fe20000000000 */
[----:B------:R-:W0:Y:S02]  /*0560*/  FENCE.VIEW.ASYNC.S ;  /* 0x00000000000073c6 */ /* 0x000e240000000000 */
[----:B0-----:R0:W3:Y:S01]  /*0570*/  @!UP0 SYNCS.EXCH.64 URZ, [UR6+0x70], UR4 ;  /* 0x00007004063f85b2 */ /* 0x0010e20008000100 */
[----:B------:R-:W-:Y:S01]  /*0580*/  @!P3 IMAD.MOV.U32 R16, RZ, RZ, R6 ;  /* 0x000000ffff10b224 */ /* 0x000fe200078e0006 */
[----:B------:R-:W-:Y:S01]  /*0590*/  SEL R19, RZ, 0x1, !P0 ;  /* 0x00000001ff137807 */ /* 0x000fe20004000000 */
[----:B------:R-:W-:Y:S01]  /*05a0*/  @!P3 IMAD.MOV.U32 R17, RZ, RZ, R7 ;  /* 0x000000ffff11b224 */ /* 0x000fe200078e0007 */
[----:B------:R-:W-:-:S04]  /*05b0*/  ISETP.GE.U32.AND P1, PT, R8, 0x2, PT ;  /* 0x000000020800780c */ /* 0x000fc80003f26070 */
[----:B------:R-:W-:Y:S01]  /*05c0*/  SEL R19, R19, 0x2, P1 ;  /* 0x0000000213137807 */ /* 0x000fe20000800000 */
[----:B------:R0:W3:Y:S01]  /*05d0*/  @!UP1 SYNCS.EXCH.64 URZ, [UR6+0x78], UR4 ;  /* 0x00007804063f95b2 */ /* 0x0000e20008000100 */
[----:B------:R-:W-:Y:S01]  /*05e0*/  NOP ;  /* 0x0000000000007918 */ /* 0x000fe20000000000 */
[----:B---34-:R-:W-:Y:S06]  /*05f0*/  BAR.SYNC.DEFER_BLOCKING 0x0 ;  /* 0x0000000000007b1d */ /* 0x018fec0000010000 */
[----:B------:R-:W-:Y:S05]  /*0600*/  @!P2 BRA `(.L_x_3) ;  /* 0x000000380084a947 */ /* 0x000fea0003800000 */
[----:B------:R-:W-:-:S13]  /*0610*/  ISETP.GT.U32.AND P0, PT, R8, 0x1, PT ;  /* 0x000000010800780c */ /* 0x000fda0003f04070 */
[----:B0-----:R-:W-:Y:S05]  /*0620*/  @P0 EXIT ;  /* 0x000000000000094d */ /* 0x001fea0003800000 */
[----:B------:R-:W-:Y:S01]  /*0630*/  ULDC.64 UR4, c[0x0][0x650] ;  /* 0x0001940000047ab9 */ /* 0x000fe20000000a00 */
[----:B------:R-:W-:Y:S01]  /*0640*/  PRMT R0, RZ, 0x7610, R0 ;  /* 0x00007610ff007816 */ /* 0x000fe20000000000 */
[----:B------:R-:W-:Y:S01]  /*0650*/  IMAD.MOV.U32 R58, RZ, RZ, -0x1 ;  /* 0xffffffffff3a7424 */ /* 0x000fe200078e00ff */
[----:B------:R-:W-:Y:S01]  /*0660*/  ISETP.GE.U32.AND P0, PT, R16, UR4, PT ;  /* 0x0000000410007c0c */ /* 0x000fe2000bf06070 */
[----:B------:R-:W-:Y:S02]  /*0670*/  IMAD.MOV.U32 R59, RZ, RZ, -0x1 ;  /* 0xffffffffff3b7424 */ /* 0x000fe400078e00ff */
[----:B------:R-:W-:Y:S01]  /*0680*/  IMAD.MOV.U32 R57, RZ, RZ, -0x1 ;  /* 0xffffffffff397424 */ /* 0x000fe200078e00ff */
[----:B------:R-:W-:-:S13]  /*0690*/  ISETP.GE.U32.AND.EX P0, PT, R17, UR5, PT, P0 ;  /* 0x0000000511007c0c */ /* 0x000fda000bf06100 */
[----:B------:R-:W-:Y:S05]  /*06a0*/  @P0 BRA `(.L_x_4) ;  /* 0x0000000400540947 */ /* 0x000fea0003800000 */
[----:B------:R-:W0:Y:S01]  /*06b0*/  LDC.64 R14, c[0x0][0x628] ;  /* 0x00018a00ff0e7b82 */ /* 0x000e220000000a00 */
[----:B------:R-:W-:Y:S02]  /*06c0*/  IMAD.MOV.U32 R6, RZ, RZ, R16 ;  /* 0x000000ffff067224 */ /* 0x000fe400078e0010 */
[----:B------:R-:W-:-:S05]  /*06d0*/  IMAD.MOV.U32 R7, RZ, RZ, R17 ;  /* 0x000000ffff077224 */ /* 0x000fca00078e0011 */
[----:B------:R-:W1:Y:S08]  /*06e0*/  LDC R0, c[0x0][0x630] ;  /* 0x00018c00ff007b82 */ /* 0x000e700000000800 */
[----:B------:R-:W2:Y:S01]  /*06f0*/  LDC.64 R20, c[0x0][0x620] ;  /* 0x00018800ff147b82 */ /* 0x000ea20000000a00 */
[----:B0-----:R-:W-:-:S04]  /*0700*/  ISETP.NE.U32.AND P0, PT, R14, RZ, PT ;  /* 0x000000ff0e00720c */ /* 0x001fc80003f05070 */
[----:B------:R-:W-:-:S13]  /*0710*/  ISETP.NE.AND.EX P0, PT, R15, RZ, PT, P0 ;  /* 0x000000ff0f00720c */ /* 0x000fda0003f05300 */
[----:B-12---:R-:W-:Y:S05]  /*0720*/  @!P0 BRA `(.L_x_5) ;  /* 0x0000000000288947 */ /* 0x006fea0003800000 */
[----:B------:R-:W0:Y:S02]  /*0730*/  LDC R11, c[0x0][0x634] ;  /* 0x00018d00ff0b7b82 */ /* 0x000e240000000800 */
[----:B0-----:R-:W-:-:S05]  /*0740*/  IADD3 R11, P0, R16, R11, RZ ;  /* 0x0000000b100b7210 */ /* 0x001fca0007f1e0ff */
[----:B------:R-:W-:-:S04]  /*0750*/  IMAD.X R13, RZ, RZ, R17, P0 ;  /* 0x000000ffff0d7224 */ /* 0x000fc800000e0611 */
[----:B------:R-:W-:-:S04]  /*0760*/  IMAD.WIDE.U32 R6, R13, R14, RZ ;  /* 0x0000000e0d067225 */ /* 0x000fc800078e00ff */
[----:B------:R-:W-:-:S04]  /*0770*/  IMAD.WIDE.U32 R8, P0, R11, R15, R6 ;  /* 0x0000000f0b087225 */ /* 0x000fc80007800006 */
[----:B------:R-:W-:-:S04]  /*0780*/  IMAD.WIDE.U32 R6, R11, R14, RZ ;  /* 0x0000000e0b067225 */ /* 0x000fc800078e00ff */
[----:B------:R-:W-:Y:S01]  /*0790*/  IMAD.X R11, RZ, RZ, RZ, P0 ;  /* 0x000000ffff0b7224 */ /* 0x000fe200000e06ff */
[----:B------:R-:W-:Y:S01]  /*07a0*/  IADD3 RZ, P0, R7, R8, RZ ;  /* 0x0000000807ff7210 */ /* 0x000fe20007f1e0ff */
[----:B------:R-:W-:-:S04]  /*07b0*/  IMAD.MOV.U32 R10, RZ, RZ, R9 ;  /* 0x000000ffff0a7224 */ /* 0x000fc800078e0009 */
[----:B------:R-:W-:-:S08]  /*07c0*/  IMAD.WIDE.U32.X R6, R13, R15, R10, P0 ;  /* 0x0000000f0d067225 */ /* 0x000fd000000e040a */
.L_x_5:
[-CC-:B------:R-:W-:Y:S01]  /*07d0*/  SHF.R.U64 R57, R6, R0.reuse, R7.reuse ;  /* 0x0000000006397219 */ /* 0x180fe20000001207 */
[----:B------:R-:W0:Y:S01]  /*07e0*/  LDC R10, c[0x0][0x618] ;  /* 0x00018600ff0a7b82 */ /* 0x000e220000000800 */
[----:B------:R-:W-:Y:S01]  /*07f0*/  SHF.R.U32.HI R5, RZ, R0, R7 ;  /* 0x00000000ff057219 */ /* 0x000fe20000011607 */
[----:B------:R-:W-:Y:S01]  /*0800*/  ULDC UR4, c[0x0][0x150] ;  /* 0x0000540000047ab9 */ /* 0x000fe20000000800 */
[----:B------:R-:W-:Y:S02]  /*0810*/  IADD3 R9, P0, RZ, -R57, RZ ;  /* 0x80000039ff097210 */ /* 0x000fe40007f1e0ff */
[----:B------:R-:W-:-:S03]  /*0820*/  I2FP.F32.U32 R0, R4 ;  /* 0x0000000400007245 */ /* 0x000fc60000201000 */
[----:B------:R-:W1:Y:S01]  /*0830*/  LDC.64 R28, c[0x0][0x640] ;  /* 0x00019000ff1c7b82 */ /* 0x000e620000000a00 */
[----:B------:R-:W-:Y:S02]  /*0840*/  IMAD.X R11, RZ, RZ, ~R5, P0 ;  /* 0x000000ffff0b7224 */ /* 0x000fe400000e0e05 */
[----:B------:R-:W-:Y:S01]  /*0850*/  FMUL R0, R0, UR4 ;  /* 0x0000000400007c20 */ /* 0x000fe20008400000 */
[----:B------:R-:W-:Y:S01]  /*0860*/  IMAD.WIDE.U32 R6, R9, R20, R16 ;  /* 0x0000001409067225 */ /* 0x000fe200078e0010 */
[----:B------:R-:W-:-:S03]  /*0870*/  ULDC UR4, c[0x0][0x154] ;  /* 0x0000550000047ab9 */ /* 0x000fc60000000800 */
[----:B------:R-:W-:Y:S01]  /*0880*/  IMAD R8, R11, R20, RZ ;  /* 0x000000140b087224 */ /* 0x000fe200078e02ff */
[----:B------:R-:W2:Y:S01]  /*0890*/  LDC R5, c[0x0][0x144] ;  /* 0x00005100ff057b82 */ /* 0x000ea20000000800 */
[----:B------:R-:W3:Y:S02]  /*08a0*/  F2I.U32.TRUNC.NTZ R0, R0 ;  /* 0x0000000000007305 */ /* 0x000ee4000020f000 */
[----:B------:R-:W-:-:S04]  /*08b0*/  IMAD R9, R9, R21, R8 ;  /* 0x0000001509097224 */ /* 0x000fc800078e0208 */
[----:B------:R-:W-:Y:S01]  /*08c0*/  IMAD.IADD R7, R7, 0x1, R9 ;  /* 0x0000000107077824 */ /* 0x000fe200078e0209 */
[----:B------:R-:W4:Y:S01]  /*08d0*/  LDC R12, c[0x0][0x608] ;  /* 0x00018200ff0c7b82 */ /* 0x000f220000000800 */
[----:B------:R-:W-:-:S03]  /*08e0*/  IMAD.MOV.U32 R9, RZ, RZ, -0x1 ;  /* 0xffffffffff097424 */ /* 0x000fc600078e00ff */
[-CC-:B0-----:R-:W-:Y:S02]  /*08f0*/  SHF.R.U64 R20, R6, R10.reuse, R7.reuse ;  /* 0x0000000a06147219 */ /* 0x181fe40000001207 */
[----:B------:R-:W-:Y:S02]  /*0900*/  I2FP.F32.U32 R6, R3 ;  /* 0x0000000300067245 */ /* 0x000fe40000201000 */
[----:B------:R-:W0:Y:S01]  /*0910*/  LDC R26, c[0x0][0x658] ;  /* 0x00019600ff1a7b82 */ /* 0x000e220000000800 */
[----:B-1----:R-:W-:Y:S01]  /*0920*/  ISETP.NE.U32.AND P0, PT, R28, RZ, PT ;  /* 0x000000ff1c00720c */ /* 0x002fe20003f05070 */
[----:B---3--:R-:W-:Y:S01]  /*0930*/  IMAD.MOV R8, RZ, RZ, -R0 ;  /* 0x000000ffff087224 */ /* 0x008fe200078e0a00 */
[----:B------:R-:W-:Y:S01]  /*0940*/  SHF.R.U32.HI R7, RZ, R10, R7 ;  /* 0x0000000aff077219 */ /* 0x000fe20000011607 */
[----:B------:R-:W-:Y:S01]  /*0950*/  FMUL R6, R6, UR4 ;  /* 0x0000000406067c20 */ /* 0x000fe20008400000 */
[----:B------:R-:W-:-:S03]  /*0960*/  ISETP.NE.AND.EX P0, PT, R29, RZ, PT, P0 ;  /* 0x000000ff1d00720c */ /* 0x000fc60003f05300 */
[----:B------:R-:W1:Y:S01]  /*0970*/  LDC R14, c[0x0][0x148] ;  /* 0x00005200ff0e7b82 */ /* 0x000e620000000800 */
[----:B--2---:R-:W-:-:S07]  /*0980*/  IMAD R0, R5, R8, R4 ;  /* 0x0000000805007224 */ /* 0x004fce00078e0204 */
[----:B------:R-:W2:Y:S01]  /*0990*/  LDC R24, c[0x0][0x600] ;  /* 0x00018000ff187b82 */ /* 0x000ea20000000800 */
[-CC-:B----4-:R-:W-:Y:S02]  /*09a0*/  SHF.R.U64 R30, R20, R12.reuse, R7.reuse ;  /* 0x0000000c141e7219 */ /* 0x190fe40000001207 */
[----:B------:R-:W-:Y:S01]  /*09b0*/  SHF.R.U32.HI R5, RZ, R12, R7 ;  /* 0x0000000cff057219 */ /* 0x000fe20000011607 */
[----:B------:R-:W-:Y:S01]  /*09c0*/  IMAD.MOV.U32 R7, RZ, RZ, 0x1 ;  /* 0x00000001ff077424 */ /* 0x000fe200078e00ff */
[----:B------:R3:W4:Y:S03]  /*09d0*/  F2I.U32.TRUNC.NTZ R12, R6 ;  /* 0x00000006000c7305 */ /* 0x000726000020f000 */
[----:B------:R-:W1:Y:S01]  /*09e0*/  LDC R15, c[0x0][0x648] ;  /* 0x00019200ff0f7b82 */ /* 0x000e620000000800 */
[-C--:B0-----:R-:W-:Y:S02]  /*09f0*/  SHF.L.U32 R4, R9, R26.reuse, RZ ;  /* 0x0000001a09047219 */ /* 0x081fe400000006ff */
[----:B------:R-:W-:-:S02]  /*0a00*/  SHF.R.U64 R32, R30, R26, R5 ;  /* 0x0000001a1e207219 */ /* 0x000fc40000001205 */
[----:B------:R-:W-:Y:S02]  /*0a10*/  LOP3.LUT R11, RZ, R4, RZ, 0x33, !PT ;  /* 0x00000004ff0b7212 */ /* 0x000fe400078e33ff */
[-C--:B------:R-:W-:Y:S01]  /*0a20*/  SHF.R.U32.HI R5, RZ, R26.reuse, R5 ;  /* 0x0000001aff057219 */ /* 0x080fe20000011605 */
[----:B------:R-:W0:Y:S01]  /*0a30*/  LDC R21, c[0x0][0x638] ;  /* 0x00018e00ff157b82 */ /* 0x000e220000000800 */
[----:B------:R-:W-:Y:S01]  /*0a40*/  SHF.L.U32 R10, R7, R26, RZ ;  /* 0x0000001a070a7219 */ /* 0x000fe200000006ff */
[----:B------:R-:W-:-:S06]  /*0a50*/  IMAD.MOV.U32 R4, RZ, RZ, R32 ;  /* 0x000000ffff047224 */ /* 0x000fcc00078e0020 */
[----:B------:R-:W0:Y:S01]  /*0a60*/  LDC R58, c[0x0][0x610] ;  /* 0x00018400ff3a7b82 */ /* 0x000e220000000800 */
[----:B---34-:R-:W-:Y:S05]  /*0a70*/  @!P0 BRA `(.L_x_6) ;  /* 0x0000000000288947 */ /* 0x018fea0003800000 */
[----:B------:R-:W3:Y:S02]  /*0a80*/  LDC R9, c[0x0][0x64c] ;  /* 0x00019300ff097b82 */ /* 0x000ee40000000800 */
[----:B---3--:R-:W-:-:S05]  /*0a90*/  IADD3 R9, P0, R32, R9, RZ ;  /* 0x0000000920097210 */ /* 0x008fca0007f1e0ff */
        /* <DEDUP_REMOVED lines=8> */
.L_x_6:
[----:B-1----:R-:W-:Y:S01]  /*0b20*/  SHF.R.U64 R4, R4, R15, R5 ;  /* 0x0000000f04047219 */ /* 0x002fe20000001205 */
[----:B--2---:R-:W-:Y:S01]  /*0b30*/  VIADD R5, R24, 0xffffffff ;  /* 0xffffffff18057836 */ /* 0x004fe20000000000 */
[----:B------:R-:W-:Y:S01]  /*0b40*/  LOP3.LUT R11, R30, R11, RZ, 0xc0, !PT ;  /* 0x0000000b1e0b7212 */ /* 0x000fe200078ec0ff */
[----:B------:R-:W-:Y:S02]  /*0b50*/  IMAD.MOV R12, RZ, RZ, -R12 ;  /* 0x000000ffff0c7224 */ /* 0x000fe400078e0a0c */
[----:B------:R-:W-:Y:S01]  /*0b60*/  IMAD.MOV R6, RZ, RZ, -R4 ;  /* 0x000000ffff067224 */ /* 0x000fe200078e0a04 */
[----:B------:R-:W-:Y:S01]  /*0b70*/  LOP3.LUT R5, R20, R5, RZ, 0xc0, !PT ;  /* 0x0000000514057212 */ /* 0x000fe200078ec0ff */
[----:B------:R-:W-:Y:S02]  /*0b80*/  @P3 IMAD R0, R14, R12, R3 ;  /* 0x0000000c0e003224 */ /* 0x000fe400078e0203 */
[----:B------:R-:W-:Y:S02]  /*0b90*/  IMAD R11, R10, R4, R11 ;  /* 0x000000040a0b7224 */ /* 0x000fe400078e020b */
[----:B0-----:R-:W-:-:S02]  /*0ba0*/  IMAD R3, R6, R21, R32 ;  /* 0x0000001506037224 */ /* 0x001fc400078e0220 */
[----:B------:R-:W-:Y:S02]  /*0bb0*/  IMAD R58, R11, R58, R0 ;  /* 0x0000003a0b3a7224 */ /* 0x000fe400078e0200 */
[----:B------:R-:W-:Y:S02]  /*0bc0*/  IMAD R3, R3, R24, R5 ;  /* 0x0000001803037224 */ /* 0x000fe400078e0205 */
[----:B------:R-:W-:-:S03]  /*0bd0*/  IMAD.MOV.U32 R0, RZ, RZ, 0x1 ;  /* 0x00000001ff007424 */ /* 0x000fc600078e00ff */
[----:B------:R-:W-:Y:S02]  /*0be0*/  SEL R59, R3, R58, !P3 ;  /* 0x0000003a033b7207 */ /* 0x000fe40005800000 */
[----:B------:R-:W-:-:S07]  /*0bf0*/  SEL R58, R58, R3, !P3 ;  /* 0x000000033a3a7207 */ /* 0x000fce0005800000 */
.L_x_4:
[----:B------:R-:W-:-:S08]  /*0c00*/  NOP ;  /* 0x0000000000007918 */ /* 0x000fd00000000000 */
[----:B------:R-:W0:Y:S02]  /*0c10*/  USETMAXREG.TRY_ALLOC.CTAPOOL UP0, 0xe8 ;  /* 0x000000e8000079c8 */ /* 0x000e240008000600 */
[----:B0-----:R-:W-:-:S13]  /*0c20*/  PLOP3.LUT P0, PT, PT, PT, UP0, 0x80, 0x0 ;  /* 0x000000000000781c */ /* 0x001fda0003f0f008 */
[----:B------:R-:W-:Y:S05]  /*0c30*/  @!P0 BRA `(.L_x_4) ;  /* 0xfffffffc00f08947 */ /* 0x000fea000383ffff */
[----:B------:R-:W-:Y:S01]  /*0c40*/  ULDC.64 UR4, c[0x0][0x598] ;  /* 0x0001660000047ab9 */ /* 0x000fe20000000a00 */
[----:B------:R-:W-:Y:S01]  /*0c50*/  ULDC.64 UR36, c[0x0][0x208] ;  /* 0x0000820000247ab9 */ /* 0x000fe20000000a00 */
[----:B------:R-:W-:-:S04]  /*0c60*/  ISETP.NE.U32.AND P0, PT, RZ, UR4, PT ;  /* 0x00000004ff007c0c */ /* 0x000fc8000bf05070 */
[----:B------:R-:W-:-:S13]  /*0c70*/  ISETP.NE.AND.EX P0, PT, RZ, UR5, PT, P0 ;  /* 0x00000005ff007c0c */ /* 0x000fda000bf05300 */
[----:B------:R-:W-:Y:S05]  /*0c80*/  @!P0 BRA `(.L_x_7) ;  /* 0x00000000001c8947 */ /* 0x000fea0003800000 */
[----:B------:R-:W0:Y:S02]  /*0c90*/  LDC.64 R4, c[0x0][0x598] ;  /* 0x00016600ff047b82 */ /* 0x000e240000000a00 */
[----:B0-----:R-:W2:Y:S02]  /*0ca0*/  LDG.E.64 R4, desc[UR36][R4.64] ;  /* 0x0000002404047981 */ /* 0x001ea4000c1e1b00 */
[----:B--2---:R-:W-:-:S04]  /*0cb0*/  ISETP.NE.U32.AND P0, PT, R4, RZ, PT ;  /* 0x000000ff0400720c */ /* 0x004fc80003f05070 */
[----:B------:R-:W-:-:S13]  /*0cc0*/  ISETP.NE.AND.EX P0, PT, R5, RZ, PT, P0 ;  /* 0x000000ff0500720c */ /* 0x000fda0003f05300 */
[----:B------:R-:W-:Y:S05]  /*0cd0*/  @!P0 BRA `(.L_x_7) ;  /* 0x0000000000088947 */ /* 0x000fea0003800000 */
[----:B------:R0:W5:Y:S01]  /*0ce0*/  LD.E R23, desc[UR36][R4.64] ;  /* 0x0000002404177980 */ /* 0x000162000c101900 */
[----:B------:R-:W-:Y:S05]  /*0cf0*/  BRA `(.L_x_8) ;  /* 0x0000000000247947 */ /* 0x000fea0003800000 */
.L_x_7:
[----:B------:R-:W-:Y:S02]  /*0d00*/  ULDC.64 UR4, c[0x0][0x588] ;  /* 0x0001620000047ab9 */ /* 0x000fe40000000a00 */
[----:B------:R-:W-:-:S04]  /*0d10*/  ISETP.NE.U32.AND P0, PT, RZ, UR4, PT ;  /* 0x00000004ff007c0c */ /* 0x000fc8000bf05070 */
[----:B------:R-:W-:-:S13]  /*0d20*/  ISETP.NE.AND.EX P0, PT, RZ, UR5, PT, P0 ;  /* 0x00000005ff007c0c */ /* 0x000fda000bf05300 */
[----:B------:R-:W-:Y:S05]  /*0d30*/  @!P0 BRA `(.L_x_9) ;  /* 0x00000000000c8947 */ /* 0x000fea0003800000 */
[----:B------:R-:W0:Y:S02]  /*0d40*/  LDC.64 R4, c[0x0][0x588] ;  /* 0x00016200ff047b82 */ /* 0x000e240000000a00 */
[----:B0-----:R1:W5:Y:S01]  /*0d50*/  LDG.E R23, desc[UR36][R4.64] ;  /* 0x0000002404177981 */ /* 0x001362000c1e1900 */
[----:B------:R-:W-:Y:S05]  /*0d60*/  BRA `(.L_x_8) ;  /* 0x0000000000087947 */ /* 0x000fea0003800000 */
.L_x_9:
[----:B------:R-:W-:Y:S02]  /*0d70*/  ULDC UR4, c[0x0][0x580] ;  /* 0x0001600000047ab9 */ /* 0x000fe40000000800 */
[----:B------:R-:W-:-:S07]  /*0d80*/  IMAD.U32 R23, RZ, RZ, UR4 ;  /* 0x00000004ff177e24 */ /* 0x000fce000f8e00ff */
.L_x_8:
[----:B------:R-:W-:Y:S02]  /*0d90*/  ULDC.64 UR4, c[0x0][0x5a0] ;  /* 0x0001680000047ab9 */ /* 0x000fe40000000a00 */
[----:B------:R-:W-:-:S04]  /*0da0*/  ISETP.NE.U32.AND P0, PT, RZ, UR4, PT ;  /* 0x00000004ff007c0c */ /* 0x000fc8000bf05070 */
[----:B------:R-:W-:-:S13]  /*0db0*/  ISETP.NE.AND.EX P0, PT, RZ, UR5, PT, P0 ;  /* 0x00000005ff007c0c */ /* 0x000fda000bf05300 */
[----:B------:R-:W-:Y:S05]  /*0dc0*/  @!P0 BRA `(.L_x_10) ;  /* 0x00000000001c8947 */ /* 0x000fea0003800000 */
[----:B01----:R-:W0:Y:S02]  /*0dd0*/  LDC.64 R4, c[0x0][0x5a0] ;  /* 0x00016800ff047b82 */ /* 0x003e240000000a00 */
[----:B0-----:R-:W2:Y:S02]  /*0de0*/  LDG.E.64 R4, desc[UR36][R4.64] ;  /* 0x0000002404047981 */ /* 0x001ea4000c1e1b00 */
[----:B--2---:R-:W-:-:S04]  /*0df0*/  ISETP.NE.U32.AND P0, PT, R4, RZ, PT ;  /* 0x000000ff0400720c */ /* 0x004fc80003f05070 */
[----:B------:R-:W-:-:S13]  /*0e00*/  ISETP.NE.AND.EX P0, PT, R5, RZ, PT, P0 ;  /* 0x000000ff0500720c */ /* 0x000fda0003f05300 */
[----:B------:R-:W-:Y:S05]  /*0e10*/  @!P0 BRA `(.L_x_10) ;  /* 0x0000000000088947 */ /* 0x000fea0003800000 */
[----:B------:R0:W5:Y:S01]  /*0e20*/  LD.E R56, desc[UR36][R4.64] ;  /* 0x0000002404387980 */ /* 0x000162000c101900 */
[----:B------:R-:W-:Y:S05]  /*0e30*/  BRA `(.L_x_11) ;  /* 0x0000000000247947 */ /* 0x000fea0003800000 */
.L_x_10:
[----:B------:R-:W-:Y:S02]  /*0e40*/  ULDC.64 UR4, c[0x0][0x590] ;  /* 0x0001640000047ab9 */ /* 0x000fe40000000a00 */
[----:B------:R-:W-:-:S04]  /*0e50*/  ISETP.NE.U32.AND P0, PT, RZ, UR4, PT ;  /* 0x00000004ff007c0c */ /* 0x000fc8000bf05070 */
[----:B------:R-:W-:-:S13]  /*0e60*/  ISETP.NE.AND.EX P0, PT, RZ, UR5, PT, P0 ;  /* 0x00000005ff007c0c */ /* 0x000fda000bf05300 */
[----:B------:R-:W-:Y:S05]  /*0e70*/  @!P0 BRA `(.L_x_12) ;  /* 0x00000000000c8947 */ /* 0x000fea0003800000 */
[----:B01----:R-:W0:Y:S02]  /*0e80*/  LDC.64 R4, c[0x0][0x590] ;  /* 0x00016400ff047b82 */ /* 0x003e240000000a00 */
[----:B0-----:R1:W5:Y:S01]  /*0e90*/  LDG.E R56, desc[UR36][R4.64] ;  /* 0x0000002404387981 */ /* 0x001362000c1e1900 */
[----:B------:R-:W-:Y:S05]  /*0ea0*/  BRA `(.L_x_11) ;  /* 0x0000000000087947 */ /* 0x000fea0003800000 */
.L_x_12:
[----:B------:R-:W-:Y:S02]  /*0eb0*/  ULDC UR4, c[0x0][0x584] ;  /* 0x0001610000047ab9 */ /* 0x000fe40000000800 */
[----:B------:R-:W-:-:S07]  /*0ec0*/  IMAD.U32 R56, RZ, RZ, UR4 ;  /* 0x00000004ff387e24 */ /* 0x000fce000f8e00ff */
.L_x_11:
[----:B------:R-:W-:-:S13]  /*0ed0*/  LOP3.LUT P0, RZ, R0, 0xff, RZ, 0xc0, !PT ;  /* 0x000000ff00ff7812 */ /* 0x000fda000780c0ff */
[----:B------:R-:W-:Y:S05]  /*0ee0*/  @!P0 EXIT ;  /* 0x000000000000894d */ /* 0x000fea0003800000 */
[----:B------:R-:W-:Y:S01]  /*0ef0*/  ULDC UR4, c[0x0][0x28c] ;  /* 0x0000a30000047ab9 */ /* 0x000fe20000000800 */
[----:B------:R-:W-:Y:S01]  /*0f00*/  LOP3.LUT R62, R19, 0x1, RZ, 0xfc, !PT ;  /* 0x00000001133e7812 */ /* 0x000fe200078efcff */
[----:B------:R-:W-:Y:S01]  /*0f10*/  UIADD3 UR4, UR4, 0x1f, URZ ;  /* 0x0000001f04047890 */ /* 0x000fe2000fffe03f */
[----:B------:R-:W-:Y:S01]  /*0f20*/  UMOV UR38, URZ ;  /* 0x0000003f00267c82 */ /* 0x000fe20008000000 */
[----:B------:R-:W-:Y:S02]  /*0f30*/  UMOV UR39, URZ ;  /* 0x0000003f00277c82 */ /* 0x000fe40008000000 */
[----:B------:R-:W-:-:S04]  /*0f40*/  USHF.R.S32.HI UR5, URZ, 0x1f, UR4 ;  /* 0x0000001f3f057899 */ /* 0x000fc80008011404 */
[----:B------:R-:W-:-:S04]  /*0f50*/  ULEA.HI UR5, UR5, UR4, URZ, 0x5 ;  /* 0x0000000405057291 */ /* 0x000fc8000f8f283f */
[----:B------:R-:W-:-:S12]  /*0f60*/  USHF.R.S32.HI UR40, URZ, 0x5, UR5 ;  /* 0x000000053f287899 */ /* 0x000fd80008011405 */
.L_x_94:
[----:B------:R-:W-:Y:S01]  /*0f70*/  LOP3.LUT R0, R18, 0x80, RZ, 0xc0, !PT ;  /* 0x0000008012007812 */ /* 0x000fe200078ec0ff */
[----:B------:R-:W2:Y:S01]  /*0f80*/  S2UR UR7, SR_CgaCtaId ;  /* 0x00000000000779c3 */ /* 0x000ea20000008800 */
[----:B------:R-:W-:Y:S02]  /*0f90*/  UMOV UR6, 0x400 ;  /* 0x0000040000067882 */ /* 0x000fe40000000000 */
[----:B------:R-:W-:-:S06]  /*0fa0*/  SHF.R.U32.HI R0, RZ, 0x7, R0 ;  /* 0x00000007ff007819 */ /* 0x000fcc0000011600 */
[----:B---3--:R-:W3:Y:S01]  /*0fb0*/  SHFL.IDX PT, R0, R0, RZ, 0x1f ;  /* 0x00001fff00007589 */ /* 0x008ee200000e0000 */
[----:B--2---:R-:W-:Y:S01]  /*0fc0*/  ULEA UR42, UR7, UR6, 0x18 ;  /* 0x00000006072a7291 */ /* 0x004fe2000f8ec03f */
[----:B---3--:R-:W-:-:S13]  /*0fd0*/  R2UR UR4, R0 ;  /* 0x00000000000472ca */ /* 0x008fda00000e0000 */
[----:B------:R-:W-:-:S04]  /*0fe0*/  ULEA.HI UR5, UR4, UR4, URZ, 0x1 ;  /* 0x0000000404057291 */ /* 0x000fc8000f8f083f */
[----:B------:R-:W-:-:S04]  /*0ff0*/  ULOP3.LUT UR5, UR5, 0x7fffe, URZ, 0xc0, !UPT ;  /* 0x0007fffe05057892 */ /* 0x000fc8000f8ec03f */
[----:B------:R-:W-:-:S03]  /*1000*/  UIADD3 UR5, UR4, -UR5, URZ ;  /* 0x8000000504057290 */ /* 0x000fc6000fffe03f */
[----:B------:R-:W-:Y:S01]  /*1010*/  ULDC UR4, c[0x0][0x28c] ;  /* 0x0000a30000047ab9 */ /* 0x000fe20000000800 */
[----:B------:R-:W-:Y:S01]  /*1020*/  ULEA UR5, UR5, UR42, 0xd ;  /* 0x0000002a05057291 */ /* 0x000fe2000f8e683f */
[----:B------:R-:W-:-:S03]  /*1030*/  ISETP.LT.AND P0, PT, RZ, UR4, PT ;  /* 0x00000004ff007c0c */ /* 0x000fc6000bf01270 */
[----:B------:R-:W-:-:S04]  /*1040*/  UIADD3 UR5, UR5, 0x180, URZ ;  /* 0x0000018005057890 */ /* 0x000fc8000fffe03f */
[----:B------:R-:W-:-:S04]  /*1050*/  USHF.R.U32.HI UR5, URZ, 0x4, UR5 ;  /* 0x000000043f057899 */ /* 0x000fc80008011605 */
[----:B------:R-:W-:Y:S02]  /*1060*/  ULOP3.LUT UR41, UR5, 0x3fff, URZ, 0xc0, !UPT ;  /* 0x00003fff05297892 */ /* 0x000fe4000f8ec03f */
[----:B01--4-:R-:W-:Y:S10]  /*1070*/  @P0 BRA `(.L_x_13) ;  /* 0x0000000000400947 */ /* 0x013ff40003800000 */
[----:B------:R-:W-:Y:S01]  /*1080*/  MOV R0, 0x0 ;  /* 0x0000000000007802 */ /* 0x000fe20000000f00 */
[----:B------:R-:W-:Y:S01]  /*1090*/  ULDC.64 UR4, c[0x4][0x68] ;  /* 0x01001a0000047ab9 */ /* 0x000fe20000000a00 */
[----:B------:R-:W-:Y:S01]  /*10a0*/  ULDC.64 UR6, c[0x4][0x8] ;  /* 0x0100020000067ab9 */ /* 0x000fe20000000a00 */
[----:B01----:R-:W-:Y:S01]  /*10b0*/  IMAD.U32 R4, RZ, RZ, UR4 ;  /* 0x00000004ff047e24 */ /* 0x003fe2000f8e00ff */
[----:B------:R0:W1:Y:S01]  /*10c0*/  LDC.64 R14, c[0x4][R0] ;  /* 0x01000000000e7b82 */ /* 0x0000620000000a00 */
[----:B------:R-:W-:Y:S01]  /*10d0*/  IMAD.U32 R5, RZ, RZ, UR5 ;  /* 0x00000005ff057e24 */ /* 0x000fe2000f8e00ff */
[----:B------:R-:W-:Y:S01]  /*10e0*/  ULDC.64 UR4, c[0x4][0x70] ;  /* 0x01001c0000047ab9 */ /* 0x000fe20000000a00 */
[----:B------:R-:W-:Y:S02]  /*10f0*/  IMAD.U32 R10, RZ, RZ, UR6 ;  /* 0x00000006ff0a7e24 */ /* 0x000fe4000f8e00ff */
[----:B------:R-:W-:Y:S02]  /*1100*/  IMAD.U32 R6, RZ, RZ, UR4 ;  /* 0x00000004ff067e24 */ /* 0x000fe4000f8e00ff */
[----:B------:R-:W-:-:S02]  /*1110*/  IMAD.U32 R7, RZ, RZ, UR5 ;  /* 0x00000005ff077e24 */ /* 0x000fc4000f8e00ff */
[----:B------:R-:W-:Y:S02]  /*1120*/  IMAD.U32 R11, RZ, RZ, UR7 ;  /* 0x00000007ff0b7e24 */ /* 0x000fe4000f8e00ff */
[----:B------:R-:W-:Y:S02]  /*1130*/  IMAD.MOV.U32 R8, RZ, RZ, 0x1e1 ;  /* 0x000001e1ff087424 */ /* 0x000fe400078e00ff */
[----:B------:R-:W-:Y:S02]  /*1140*/  IMAD.MOV.U32 R12, RZ, RZ, 0x1 ;  /* 0x00000001ff0c7424 */ /* 0x000fe400078e00ff */
[----:B0-----:R-:W-:-:S07]  /*1150*/  IMAD.MOV.U32 R13, RZ, RZ, RZ ;  /* 0x000000ffff0d7224 */ /* 0x001fce00078e00ff */
[----:B------:R-:W-:-:S07]  /*1160*/  LEPC R20, `(.L_x_13) ;  /* 0x000000001014794e */ /* 0x000fce0000000000 */
[----:B-1---5:R-:W-:Y:S05]  /*1170*/  CALL.ABS.NOINC R14 ;  /* 0x000000000e007343 */ /* 0x022fea0003c00000 */
.L_x_13:
[----:B------:R-:W-:-:S13]  /*1180*/  ISETP.NE.AND P0, PT, R62, 0x3, PT ;  /* 0x000000033e00780c */ /* 0x000fda0003f05270 */
[----:B------:R-:W-:Y:S05]  /*1190*/  @!P0 BRA `(.L_x_14) ;  /* 0x0000000000048947 */ /* 0x000fea0003800000 */
[----:B------:R-:W-:Y:S01]  /*11a0*/  BPT.TRAP 0x1 ;  /* 0x000000040000795c */ /* 0x000fe20000300000 */
.L_x_14:
[----:B------:R-:W-:Y:S02]  /*11b0*/  IMAD.U32 R3, RZ, RZ, UR39 ;  /* 0x00000027ff037e24 */ /* 0x000fe4000f8e00ff */
[----:B------:R-:W-:-:S03]  /*11c0*/  IMAD.U32 R0, RZ, RZ, UR38 ;  /* 0x00000026ff007e24 */ /* 0x000fc6000f8e00ff */
[----:B------:R-:W-:Y:S02]  /*11d0*/  LEA R3, R3, UR42, 0x3 ;  /* 0x0000002a03037c11 */ /* 0x000fe4000f8e18ff */
[----:B------:R-:W-:-:S04]  /*11e0*/  SHF.L.U32 R0, R0, 0x1f, RZ ;  /* 0x0000001f00007819 */ /* 0x000fc800000006ff */
[----:B------:R2:W3:Y:S01]  /*11f0*/  SYNCS.PHASECHK.TRANS64.TRYWAIT P1, [R3+URZ], R0 ;  /* 0x00000000030075a7 */ /* 0x0004e2000802017f */
[----:B------:R-:W-:Y:S05]  /*1200*/  @!P0 BRA `(.L_x_15) ;  /* 0x0000000000048947 */ /* 0x000fea0003800000 */
[----:B------:R-:W-:Y:S01]  /*1210*/  BPT.TRAP 0x1 ;  /* 0x000000040000795c */ /* 0x000fe20000300000 */
.L_x_15:
[----:B---3--:R-:W-:Y:S05]  /*1220*/  @P1 BRA `(.L_x_16) ;  /* 0x0000000000081947 */ /* 0x008fea0003800000 */
[----:B------:R-:W3:Y:S02]  /*1230*/  SYNCS.PHASECHK.TRANS64.TRYWAIT P1, [R3+URZ], R0 ;  /* 0x00000000030075a7 */ /* 0x000ee4000802017f */
[----:B---3--:R-:W-:Y:S05]  /*1240*/  @!P1 BRA `(.L_x_17) ;  /* 0x0000004400489947 */ /* 0x008fea0003800000 */
.L_x_16:
[----:B------:R-:W-:-:S04]  /*1250*/  UISETP.LT.AND UP0, UPT, UR40, 0x1, UPT ;  /* 0x000000012800788c */ /* 0x000fc8000bf01270 */
[----:B------:R-:W-:-:S04]  /*1260*/  USEL UR4, UR40, 0x1, UP0 ;  /* 0x0000000128047887 */ /* 0x000fc80008000000 */
[----:B------:R-:W-:-:S06]  /*1270*/  UIADD3 UR4, UR40, -UR4, URZ ;  /* 0x8000000428047290 */ /* 0x000fcc000fffe03f */
[----:B--23--:R-:W-:Y:S01]  /*1280*/  IMAD.U32 R0, RZ, RZ, UR4 ;  /* 0x00000004ff007e24 */ /* 0x00cfe2000f8e00ff */
[----:B------:R-:W-:Y:S05]  /*1290*/  WARPSYNC.ALL ;  /* 0x0000000000007948 */ /* 0x000fea0003800000 */
[----:B------:R-:W-:Y:S01]  /*12a0*/  ISETP.GE.AND P1, PT, R0, 0x1, PT ;  /* 0x000000010000780c */ /* 0x000fe20003f26270 */
[----:B------:R-:W-:Y:S01]  /*12b0*/  UIADD3 UR4, UR42, 0x18180, URZ ;  /* 0x000181802a047890 */ /* 0x000fe2000fffe03f */
[----:B------:R-:W-:Y:S01]  /*12c0*/  WARPGROUP.ARRIVE ;  /* 0x00000000000079c5 */ /* 0x000fe20000000000 */
[----:B------:R-:W-:Y:S01]  /*12d0*/  UMOV UR9, 0x40000040 ;  /* 0x4000004000097882 */ /* 0x000fe20000000000 */
[----:B------:R-:W-:Y:S01]  /*12e0*/  UMOV UR11, 0x40000040 ;  /* 0x40000040000b7882 */ /* 0x000fe20000000000 */
[----:B------:R-:W-:-:S04]  /*12f0*/  USHF.R.U32.HI UR4, URZ, 0x4, UR4 ;  /* 0x000000043f047899 */ /* 0x000fc80008011604 */
[----:B------:R-:W-:Y:S02]  /*1300*/  ULOP3.LUT UR5, UR4, 0x3fff, URZ, 0xc0, !UPT ;  /* 0x00003fff04057892 */ /* 0x000fe4000f8ec03f */
[----:B------:R-:W-:Y:S02]  /*1310*/  ULOP3.LUT UR4, UR41, 0x10000, URZ, 0xfc, !UPT ;  /* 0x0001000029047892 */ /* 0x000fe4000f8efc3f */
[----:B------:R-:W-:Y:S02]  /*1320*/  ULOP3.LUT UR5, UR5, 0x10000, URZ, 0xfc, !UPT ;  /* 0x0001000005057892 */ /* 0x000fe4000f8efc3f */
[----:B------:R-:W-:Y:S02]  /*1330*/  ULEA UR6, UR39, UR4, 0xa ;  /* 0x0000000427067291 */ /* 0x000fe4000f8e503f */
[----:B------:R-:W-:-:S05]  /*1340*/  ULEA UR7, UR39, UR5, 0x9 ;  /* 0x0000000527077291 */ /* 0x000fca000f8e483f */
[----:B------:R-:W-:Y:S02]  /*1350*/  UMOV UR8, UR6 ;  /* 0x0000000600087c82 */ /* 0x000fe40008000000 */
[----:B------:R-:W-:Y:S02]  /*1360*/  UMOV UR10, UR7 ;  /* 0x00000007000a7c82 */ /* 0x000fe40008000000 */
[----:B------:R-:W-:Y:S01]  /*1370*/  HGMMA.64x64x8.F32.TF32 R24, gdesc[UR8], RZ, !UPT, gsb0 ;  /* 0x04e00000081879f0 */ /* 0x000fe2000c0028ff */
[----:B------:R-:W-:Y:S02]  /*1380*/  UIADD3 UR8, UR6, 0x2, URZ ;  /* 0x0000000206087890 */ /* 0x000fe4000fffe03f */
[----:B------:R-:W-:Y:S01]  /*1390*/  UIADD3 UR10, UR7, 0x2, URZ ;  /* 0x00000002070a7890 */ /* 0x000fe2000fffe03f */
[----:B------:R-:W-:Y:S01]  /*13a0*/  UMOV UR9, 0x40000040 ;  /* 0x4000004000097882 */ /* 0x000fe20000000000 */
[----:B------:R-:W-:Y:S01]  /*13b0*/  UMOV UR11, 0x40000040 ;  /* 0x40000040000b7882 */ /* 0x000fe20000000000 */
[----:B------:R-:W-:-:S02]  /*13c0*/  WARPGROUP.DEPBAR.LE gsb0, 0x0 ;  /* 0x00008000000079c5 */ /* 0x000fc40000010000 */
[----:B------:R-:W-:-:S06]  /*13d0*/  WARPGROUP.ARRIVE ;  /* 0x00000000000079c5 */ /* 0x000fcc0000000000 */
[----:B------:R-:W-:Y:S01]  /*13e0*/  HGMMA.64x64x8.F32.TF32 R24, gdesc[UR8], R24, gsb0 ;  /* 0x04e00000081879f0 */ /* 0x000fe20008002818 */
[----:B------:R-:W-:Y:S02]  /*13f0*/  UIADD3 UR8, UR6, 0x4, URZ ;  /* 0x0000000406087890 */ /* 0x000fe4000fffe03f */
[----:B------:R-:W-:Y:S01]  /*1400*/  UIADD3 UR10, UR7, 0x4, URZ ;  /* 0x00000004070a7890 */ /* 0x000fe2000fffe03f */
[----:B------:R-:W-:Y:S01]  /*1410*/  UMOV UR9, 0x40000040 ;  /* 0x4000004000097882 */ /* 0x000fe20000000000 */
[----:B------:R-:W-:Y:S01]  /*1420*/  UMOV UR11, 0x40000040 ;  /* 0x40000040000b7882 */ /* 0x000fe20000000000 */
[----:B------:R-:W-:Y:S02]  /*1430*/  WARPGROUP.DEPBAR.LE gsb0, 0x0 ;  /* 0x00008000000079c5 */ /* 0x000fe40000010000 */
        /* <DEDUP_REMOVED lines=8> */
[----:B------:R-:W-:Y:S03]  /*14c0*/  HGMMA.64x64x8.F32.TF32 R24, gdesc[UR8], R24, gsb0 ;  /* 0x04e00000081879f0 */ /* 0x000fe60008002818 */
[----:B------:R-:W-:Y:S02]  /*14d0*/  WARPGROUP.DEPBAR.LE gsb0, 0x0 ;  /* 0x00008000000079c5 */ /* 0x000fe40000010000 */
[----:B------:R-:W-:Y:S05]  /*14e0*/  @!P1 BRA `(.L_x_18) ;  /* 0x0000000400189947 */ /* 0x000fea0003800000 */
[----:B------:R-:W-:-:S04]  /*14f0*/  UIADD3 UR6, UR39, 0x1, URZ ;  /* 0x0000000127067890 */ /* 0x000fc8000fffe03f */
[----:B------:R-:W-:-:S04]  /*1500*/  UISETP.NE.AND UP0, UPT, UR6, 0x6, UPT ;  /* 0x000000060600788c */ /* 0x000fc8000bf05270 */
[----:B------:R-:W-:Y:S02]  /*1510*/  USEL UR7, URZ, 0x1, UP0 ;  /* 0x000000013f077887 */ /* 0x000fe40008000000 */
[----:B------:R-:W-:Y:S02]  /*1520*/  USEL UR6, UR6, URZ, UP0 ;  /* 0x0000003f06067287 */ /* 0x000fe40008000000 */
[----:B------:R-:W-:-:S06]  /*1530*/  ULOP3.LUT UR7, UR38, UR7, URZ, 0x3c, !UPT ;  /* 0x0000000726077292 */ /* 0x000fcc000f8e3c3f */
[----:B01----:R-:W-:Y:S01]  /*1540*/  IMAD.U32 R5, RZ, RZ, UR7 ;  /* 0x00000007ff057e24 */ /* 0x003fe2000f8e00ff */
[----:B------:R-:W-:-:S06]  /*1550*/  UMOV UR7, UR39 ;  /* 0x0000002700077c82 */ /* 0x000fcc0008000000 */
.L_x_25:
[----:B01----:R-:W-:Y:S05]  /*1560*/  @!P0 BRA `(.L_x_19) ;  /* 0x0000000000048947 */ /* 0x003fea0003800000 */
[----:B------:R-:W-:Y:S01]  /*1570*/  BPT.TRAP 0x1 ;  /* 0x000000040000795c */ /* 0x000fe20000300000 */
.L_x_19:
[----:B------:R-:W0:Y:S01]  /*1580*/  S2UR UR9, SR_CgaCtaId ;  /* 0x00000000000979c3 */ /* 0x000e220000008800 */
[----:B------:R-:W-:Y:S01]  /*1590*/  UMOV UR8, 0x400 ;  /* 0x0000040000087882 */ /* 0x000fe20000000000 */
[----:B------:R-:W-:Y:S01]  /*15a0*/  SHF.L.U32 R3, R5, 0x1f, RZ ;  /* 0x0000001f05037819 */ /* 0x000fe200000006ff */
[----:B0-----:R-:W-:-:S04]  /*15b0*/  ULEA UR14, UR9, UR8, 0x18 ;  /* 0x00000008090e7291 */ /* 0x001fc8000f8ec03f */
[----:B------:R-:W-:-:S09]  /*15c0*/  ULEA UR8, UR6, UR14, 0x3 ;  /* 0x0000000e06087291 */ /* 0x000fd2000f8e183f */
[----:B------:R0:W1:Y:S01]  /*15d0*/  SYNCS.PHASECHK.TRANS64.TRYWAIT P1, [UR8], R3 ;  /* 0x00000003ff0075a7 */ /* 0x0000620008020148 */
[----:B------:R-:W-:Y:S05]  /*15e0*/  @!P0 BRA `(.L_x_20) ;  /* 0x0000000000048947 */ /* 0x000fea0003800000 */
[----:B------:R-:W-:Y:S01]  /*15f0*/  BPT.TRAP 0x1 ;  /* 0x000000040000795c */ /* 0x000fe20000300000 */
.L_x_20:
[----:B-1----:R-:W-:Y:S05]  /*1600*/  @P1 BRA `(.L_x_21) ;  /* 0x0000000000081947 */ /* 0x002fea0003800000 */
[----:B------:R-:W1:Y:S02]  /*1610*/  SYNCS.PHASECHK.TRANS64.TRYWAIT P1, [UR8], R3 ;  /* 0x00000003ff0075a7 */ /* 0x000e640008020148 */
[----:B-1----:R-:W-:Y:S05]  /*1620*/  @!P1 BRA `(.L_x_22) ;  /* 0x0000004000649947 */ /* 0x002fea0003800000 */
.L_x_21:
[----:B------:R-:W-:Y:S01]  /*1630*/  ULEA UR12, UR6, UR4, 0xa ;  /* 0x00000004060c7291 */ /* 0x000fe2000f8e503f */
[----:B------:R-:W-:Y:S01]  /*1640*/  WARPGROUP.ARRIVE ;  /* 0x00000000000079c5 */ /* 0x000fe20000000000 */
[----:B------:R-:W-:Y:S01]  /*1650*/  ULEA UR13, UR6, UR5, 0x9 ;  /* 0x00000005060d7291 */ /* 0x000fe2000f8e483f */
[----:B------:R-:W-:Y:S01]  /*1660*/  UMOV UR9, 0x40000040 ;  /* 0x4000004000097882 */ /* 0x000fe20000000000 */
[----:B------:R-:W-:-:S03]  /*1670*/  UMOV UR11, 0x40000040 ;  /* 0x40000040000b7882 */ /* 0x000fc60000000000 */
[----:B------:R-:W-:Y:S02]  /*1680*/  UMOV UR8, UR12 ;  /* 0x0000000c00087c82 */ /* 0x000fe40008000000 */
[----:B------:R-:W-:Y:S02]  /*1690*/  UMOV UR10, UR13 ;  /* 0x0000000d000a7c82 */ /* 0x000fe40008000000 */
[----:B------:R-:W-:Y:S01]  /*16a0*/  HGMMA.64x64x8.F32.TF32 R24, gdesc[UR8], R24, gsb0 ;  /* 0x04e00000081879f0 */ /* 0x000fe20008002818 */
        /* <DEDUP_REMOVED lines=23> */
[----:B------:R-:W-:Y:S01]  /*1820*/  BPT.TRAP 0x1 ;  /* 0x000000040000795c */ /* 0x000fe20000300000 */
.L_x_23:
[----:B------:R-:W-:Y:S01]  /*1830*/  ULEA UR8, UR7, UR14, 0x3 ;  /* 0x0000000e07087291 */ /* 0x000fe2000f8e183f */
[----:B------:R-:W-:-:S03]  /*1840*/  ISETP.GT.U32.AND P1, PT, R19, 0x1, PT ;  /* 0x000000011300780c */ /* 0x000fc60003f24070 */
[----:B------:R-:W-:-:S04]  /*1850*/  UIADD3 UR8, UR8, 0x30, URZ ;  /* 0x0000003008087890 */ /* 0x000fc8000fffe03f */
[----:B------:R-:W-:-:S09]  /*1860*/  UPRMT UR8, URZ, 0x654, UR8 ;  /* 0x000006543f087896 */ /* 0x000fd20008000008 */
[----:B------:R-:W-:Y:S01]  /*1870*/  SYNCS.ARRIVE.TRANS64.RED.A1T0 RZ, [UR8], RZ ;  /* 0x000000ffffff79a7 */ /* 0x000fe20008100408 */
[----:B------:R-:W-:Y:S05]  /*1880*/  @P1 BRA `(.L_x_24) ;  /* 0x0000000000041947 */ /* 0x000fea0003800000 */
[----:B------:R-:W-:Y:S01]  /*1890*/  BPT.TRAP 0x1 ;  /* 0x000000040000795c */ /* 0x000fe20000300000 */
.L_x_24:
[----:B------:R-:W-:Y:S01]  /*18a0*/  UIADD3 UR6, UR6, 0x1, URZ ;  /* 0x0000000106067890 */ /* 0x000fe2000fffe03f */
[C---:B------:R-:W-:Y:S01]  /*18b0*/  ISETP.GT.AND P1, PT, R0.reuse, 0x1, PT ;  /* 0x000000010000780c */ /* 0x040fe20003f24270 */
[----:B------:R-:W-:Y:S01]  /*18c0*/  UIADD3 UR7, UR7, 0x1, URZ ;  /* 0x0000000107077890 */ /* 0x000fe2000fffe03f */
[----:B------:R-:W-:Y:S01]  /*18d0*/  VIADD R0, R0, 0xffffffff ;  /* 0xffffffff00007836 */ /* 0x000fe20000000000 */
[----:B------:R-:W-:Y:S02]  /*18e0*/  UISETP.NE.AND UP0, UPT, UR6, 0x6, UPT ;  /* 0x000000060600788c */ /* 0x000fe4000bf05270 */
[----:B------:R-:W-:Y:S02]  /*18f0*/  UISETP.NE.AND UP1, UPT, UR7, 0x6, UPT ;  /* 0x000000060700788c */ /* 0x000fe4000bf25270 */
[----:B------:R-:W-:Y:S02]  /*1900*/  USEL UR8, URZ, 0x1, UP0 ;  /* 0x000000013f087887 */ /* 0x000fe40008000000 */
[----:B------:R-:W-:-:S02]  /*1910*/  USEL UR6, UR6, URZ, UP0 ;  /* 0x0000003f06067287 */ /* 0x000fc40008000000 */
[----:B------:R-:W-:Y:S02]  /*1920*/  USEL UR7, UR7, URZ, UP1 ;  /* 0x0000003f07077287 */ /* 0x000fe40008800000 */
[----:B------:R-:W-:Y:S01]  /*1930*/  LOP3.LUT R5, R5, UR8, RZ, 0x3c, !PT ;  /* 0x0000000805057c12 */ /* 0x000fe2000f8e3cff */
[----:B------:R-:W-:Y:S09]  /*1940*/  @P1 BRA `(.L_x_25) ;  /* 0xfffffffc00041947 */ /* 0x000ff2000383ffff */
.L_x_18:
[----:B------:R-:W2:Y:S02]  /*1950*/  LDC R0, c[0x0][0x28c] ;  /* 0x0000a300ff007b82 */ /* 0x000ea40000000800 */
[----:B--2---:R-:W-:-:S13]  /*1960*/  ISETP.GE.AND P1, PT, R0, 0x1, PT ;  /* 0x000000010000780c */ /* 0x004fda0003f26270 */
[----:B------:R-:W-:Y:S05]  /*1970*/  @!P1 BRA `(.L_x_26) ;  /* 0x0000000000489947 */ /* 0x000fea0003800000 */
[----:B------:R-:W-:Y:S05]  /*1980*/  @!P0 BRA `(.L_x_27) ;  /* 0x0000000000048947 */ /* 0x000fea0003800000 */
[----:B------:R-:W-:Y:S01]  /*1990*/  BPT.TRAP 0x1 ;  /* 0x000000040000795c */ /* 0x000fe20000300000 */
.L_x_27:
[----:B------:R-:W2:Y:S01]  /*19a0*/  S2UR UR7, SR_CgaCtaId ;  /* 0x00000000000779c3 */ /* 0x000ea20000008800 */
[----:B------:R-:W-:Y:S01]  /*19b0*/  UISETP.LT.AND UP0, UPT, UR40, 0x1, UPT ;  /* 0x000000012800788c */ /* 0x000fe2000bf01270 */
[----:B------:R-:W-:-:S03]  /*19c0*/  ISETP.GT.U32.AND P0, PT, R19, 0x1, PT ;  /* 0x000000011300780c */ /* 0x000fc60003f04070 */
[----:B------:R-:W-:-:S04]  /*19d0*/  USEL UR6, UR40, 0x1, UP0 ;  /* 0x0000000128067887 */ /* 0x000fc80008000000 */
[----:B------:R-:W-:-:S04]  /*19e0*/  UIADD3 UR6, UR39, UR40, -UR6 ;  /* 0x0000002827067290 */ /* 0x000fc8000fffe806 */
[----:B------:R-:W-:-:S04]  /*19f0*/  UIMAD.WIDE.U32 UR4, UR6, -0x55555555, URZ ;  /* 0xaaaaaaab060478a5 */ /* 0x000fc8000f8e003f */
[----:B------:R-:W-:-:S03]  /*1a00*/  USHF.R.U32.HI UR4, URZ, 0x2, UR5 ;  /* 0x000000023f047899 */ /* 0x000fc60008011605 */
[----:B------:R-:W-:Y:S01]  /*1a10*/  UMOV UR5, 0x400 ;  /* 0x0000040000057882 */ /* 0x000fe20000000000 */
[----:B------:R-:W-:Y:S02]  /*1a20*/  UIMAD UR6, UR4, -0x6, UR6 ;  /* 0xfffffffa040678a4 */ /* 0x000fe4000f8e0206 */
[----:B--2---:R-:W-:-:S04]  /*1a30*/  ULEA UR5, UR7, UR5, 0x18 ;  /* 0x0000000507057291 */ /* 0x004fc8000f8ec03f */
[----:B------:R-:W-:-:S04]  /*1a40*/  ULEA UR6, UR6, UR5, 0x3 ;  /* 0x0000000506067291 */ /* 0x000fc8000f8e183f */
[----:B------:R-:W-:-:S04]  /*1a50*/  UIADD3 UR6, UR6, 0x30, URZ ;  /* 0x0000003006067890 */ /* 0x000fc8000fffe03f */
[----:B------:R-:W-:-:S09]  /*1a60*/  UPRMT UR6, URZ, 0x654, UR6 ;  /* 0x000006543f067896 */ /* 0x000fd20008000006 */
[----:B------:R-:W-:Y:S01]  /*1a70*/  SYNCS.ARRIVE.TRANS64.RED.A1T0 RZ, [UR6], RZ ;  /* 0x000000ffffff79a7 */ /* 0x000fe20008100406 */
[----:B------:R-:W-:Y:S05]  /*1a80*/  @P0 BRA `(.L_x_26) ;  /* 0x0000000000040947 */ /* 0x000fea0003800000 */
[----:B------:R-:W-:Y:S01]  /*1a90*/  BPT.TRAP 0x1 ;  /* 0x000000040000795c */ /* 0x000fe20000300000 */
.L_x_26:
[----:B------:R-:W2:Y:S01]  /*1aa0*/  LDC R6, c[0x0][0x288] ;  /* 0x0000a200ff067b82 */ /* 0x000ea20000000800 */
[----:B------:R-:W-:Y:S01]  /*1ab0*/  LOP3.LUT R0, R22, 0x1, RZ, 0xc0, !PT ;  /* 0x0000000116007812 */ /* 0x000fe200078ec0ff */
[----:B------:R-:W-:Y:S01]  /*1ac0*/  IMAD.SHL.U32 R59, R59, 0x40, RZ ;  /* 0x000000403b3b7824 */ /* 0x000fe200078e00ff */
[----:B01----:R-:W-:Y:S01]  /*1ad0*/  SHF.R.U32.HI R3, RZ, 0x2, R18 ;  /* 0x00000002ff037819 */ /* 0x003fe20000011612 */
[----:B------:R-:W-:Y:S01]  /*1ae0*/  UIADD3 UR39, UR40, UR39, URZ ;  /* 0x0000002728277290 */ /* 0x000fe2000fffe03f */
[----:B------:R-:W-:Y:S01]  /*1af0*/  LOP3.LUT R4, R18, 0x60, RZ, 0xc0, !PT ;  /* 0x0000006012047812 */ /* 0x000fe200078ec0ff */
[----:B------:R-:W-:Y:S01]  /*1b00*/  IMAD.SHL.U32 R8, R0, 0x40, RZ ;  /* 0x0000004000087824 */ /* 0x000fe200078e00ff */
[----:B------:R-:W-:Y:S01]  /*1b10*/  LOP3.LUT R5, R18, 0x3, RZ, 0xc0, !PT ;  /* 0x0000000312057812 */ /* 0x000fe200078ec0ff */
[----:B------:R-:W-:Y:S01]  /*1b20*/  UISETP.GT.U32.AND UP0, UPT, UR39, 0x5, UPT ;  /* 0x000000052700788c */ /* 0x000fe2000bf04070 */
[----:B------:R-:W-:Y:S01]  /*1b30*/  LOP3.LUT R3, R3, 0x7, RZ, 0xc0, !PT ;  /* 0x0000000703037812 */ /* 0x000fe200078ec0ff */
[----:B------:R-:W-:Y:S01]  /*1b40*/  ULDC UR7, c[0x0][0x284] ;  /* 0x0000a10000077ab9 */ /* 0x000fe20000000800 */
[----:B------:R-:W-:Y:S01]  /*1b50*/  SHF.R.U32.HI R4, RZ, 0x1, R4 ;  /* 0x00000001ff047819 */ /* 0x000fe20000011604 */
[----:B------:R-:W-:Y:S01]  /*1b60*/  UISETP.LT.U32.AND UP0, UPT, UR40, 0x6, UP0 ;  /* 0x000000062800788c */ /* 0x000fe20008701070 */
[----:B------:R-:W-:Y:S01]  /*1b70*/  SHF.R.S32.HI R15, RZ, 0x1f, R57 ;  /* 0x0000001fff0f7819 */ /* 0x000fe20000011439 */
[----:B------:R-:W-:Y:S01]  /*1b80*/  UISETP.GE.U32.AND UP1, UPT, UR40, 0x6, UPT ;  /* 0x000000062800788c */ /* 0x000fe2000bf26070 */
[--C-:B------:R-:W-:Y:S01]  /*1b90*/  IADD3 R7, RZ, -R4, -R3.reuse ;  /* 0x80000004ff077210 */ /* 0x100fe20007ffe803 */
[----:B------:R-:W-:Y:S01]  /*1ba0*/  ULDC.64 UR8, c[0x0][0x5d0] ;  /* 0x0001740000087ab9 */ /* 0x000fe20000000a00 */
[----:B------:R-:W-:Y:S01]  /*1bb0*/  LOP3.LUT R3, R8, 0x40, R3, 0xe2, !PT ;  /* 0x0000004008037812 */ /* 0x000fe200078ee203 */
[----:B------:R-:W-:Y:S01]  /*1bc0*/  IMAD.SHL.U32 R8, R18, 0x2, RZ ;  /* 0x0000000212087824 */ /* 0x000fe200078e00ff */
[----:B------:R-:W-:Y:S01]  /*1bd0*/  UIMAD.WIDE.U32 UR4, UR39, -0x55555555, URZ ;  /* 0xaaaaaaab270478a5 */ /* 0x000fe2000f8e003f */
[----:B------:R-:W-:Y:S01]  /*1be0*/  IMAD.WIDE R10, R58, 0x80, RZ ;  /* 0x000000803a0a7825 */ /* 0x000fe200078e02ff */
[----:B------:R-:W-:-:S02]  /*1bf0*/  USEL UR6, URZ, 0x1, !UP0 ;  /* 0x000000013f067887 */ /* 0x000fc4000c000000 */
[----:B------:R-:W-:Y:S01]  /*1c00*/  LOP3.LUT R8, R59, 0x6, R8, 0xf8, !PT ;  /* 0x000000063b087812 */ /* 0x000fe200078ef808 */
[----:B--2---:R-:W-:Y:S01]  /*1c10*/  IMAD R12, R5, -0x2, R6 ;  /* 0xfffffffe050c7824 */ /* 0x004fe200078e0206 */
[----:B------:R-:W-:Y:S01]  /*1c20*/  ISETP.GE.AND P0, PT, R59, R6, PT ;  /* 0x000000063b00720c */ /* 0x000fe20003f06270 */
[----:B------:R-:W-:Y:S01]  /*1c30*/  IMAD.SHL.U32 R5, R58, 0x80, RZ ;  /* 0x000000803a057824 */ /* 0x000fe200078e00ff */
[----:B------:R-:W-:Y:S01]  /*1c40*/  SHF.R.S32.HI R9, RZ, 0x1f, R8 ;  /* 0x0000001fff097819 */ /* 0x000fe20000011408 */
[----:B------:R-:W-:Y:S01]  /*1c50*/  IMAD R6, R15, UR8, RZ ;  /* 0x000000080f067c24 */ /* 0x000fe2000f8e02ff */
[----:B------:R-:W-:Y:S01]  /*1c60*/  USHF.R.U32.HI UR4, URZ, 0x2, UR5 ;  /* 0x000000023f047899 */ /* 0x000fe20008011605 */
[----:B------:R-:W-:Y:S01]  /*1c70*/  IMAD R0, R0, -0x40, R7 ;  /* 0xffffffc000007824 */ /* 0x000fe200078e0207 */
[----:B------:R-:W-:Y:S01]  /*1c80*/  ISETP.GE.OR P0, PT, R5, UR7, P0 ;  /* 0x0000000705007c0c */ /* 0x000fe20008706670 */
[----:B------:R-:W-:Y:S01]  /*1c90*/  ULOP3.LUT UR38, UR38, UR6, URZ, 0x3c, !UPT ;  /* 0x0000000626267292 */ /* 0x000fe2000f8e3c3f */
[C---:B------:R-:W-:Y:S01]  /*1ca0*/  IMAD R13, R57.reuse, UR9, R6 ;  /* 0x00000009390d7c24 */ /* 0x040fe2000f8e0206 */
[----:B------:R-:W-:Y:S01]  /*1cb0*/  LOP3.LUT R71, R10, R3, R4, 0xfe, !PT ;  /* 0x000000030a477212 */ /* 0x000fe200078efe04 */
[----:B------:R-:W-:Y:S01]  /*1cc0*/  IMAD.WIDE.U32 R6, R57, UR8, R8 ;  /* 0x0000000839067c25 */ /* 0x000fe2000f8e0008 */
[----:B------:R-:W-:Y:S01]  /*1cd0*/  UIMAD UR39, UR4, -0x6, UR39 ;  /* 0xfffffffa042778a4 */ /* 0x000fe2000f8e0227 */
[----:B------:R-:W-:Y:S01]  /*1ce0*/  IADD3 R3, -R5, UR7, R0 ;  /* 0x0000000705037c10 */ /* 0x000fe2000fffe100 */
[----:B------:R-:W-:Y:S01]  /*1cf0*/  @UP1 ULOP3.LUT UR38, UR38, 0x1, UR4, 0x78, !UPT ;  /* 0x0000000126261892 */ /* 0x000fe2000f8e7804 */
[----:B------:R-:W-:-:S02]  /*1d00*/  IMAD.IADD R7, R7, 0x1, R13 ;  /* 0x0000000107077824 */ /* 0x000fc400078e020d */
[----:B------:R-:W-:Y:S02]  /*1d10*/  IMAD.IADD R4, R12, 0x1, -R59 ;  /* 0x000000010c047824 */ /* 0x000fe400078e0a3b */
[----:B------:R-:W-:Y:S01]  /*1d20*/  IMAD.MOV.U32 R0, RZ, RZ, -0x1 ;  /* 0xffffffffff007424 */ /* 0x000fe200078e00ff */
[----:B------:R-:W-:Y:S06]  /*1d30*/  @P0 BRA `(.L_x_28) ;  /* 0x0000001c000c0947 */ /* 0x000fec0003800000 */
[----:B------:R-:W0:Y:S01]  /*1d40*/  LDC.64 R64, c[0x0][0x5c8] ;  /* 0x00017200ff407b82 */ /* 0x000e220000000a00 */
[----:B-----5:R-:W-:Y:S01]  /*1d50*/  FSETP.NEU.AND P1, PT, R56, RZ, PT ;  /* 0x000000ff3800720b */ /* 0x020fe20003f2d000 */
[----:B------:R-:W-:Y:S01]  /*1d60*/  BSSY B0, `(.L_x_28) ;  /* 0x00001c0000007945 */ /* 0x000fe20003800000 */
[----:B------:R-:W-:-:S04]  /*1d70*/  ISETP.GT.AND P0, PT, R4, RZ, PT ;  /* 0x000000ff0400720c */ /* 0x000fc80003f04270 */
[----:B------:R-:W-:Y:S01]  /*1d80*/  ISETP.GT.AND P4, PT, R3, RZ, P0 ;  /* 0x000000ff0300720c */ /* 0x000fe20000784270 */
[-C--:B0-----:R-:W-:Y:S02]  /*1d90*/  IMAD R12, R11, R64.reuse, RZ ;  /* 0x000000400b0c7224 */ /* 0x081fe400078e02ff */
[----:B------:R-:W-:-:S04]  /*1da0*/  IMAD.WIDE.U32 R58, R71, R64, R6 ;  /* 0x00000040473a7225 */ /* 0x000fc800078e0006 */
[----:B------:R-:W-:-:S04]  /*1db0*/  IMAD R5, R71, R65, R12 ;  /* 0x0000004147057224 */ /* 0x000fc800078e020c */
[----:B------:R-:W-:Y:S01]  /*1dc0*/  IMAD.IADD R73, R59, 0x1, R5 ;  /* 0x000000013b497824 */ /* 0x000fe200078e0205 */
[----:B------:R-:W-:Y:S06]  /*1dd0*/  @!P1 BRA `(.L_x_29) ;  /* 0x0000001000e09947 */ /* 0x000fec0003800000 */
[----:B------:R-:W0:Y:S01]  /*1de0*/  LDC.64 R66, c[0x0][0x5b8] ;  /* 0x00016e00ff427b82 */ /* 0x000e220000000a00 */
[----:B------:R-:W-:-:S07]  /*1df0*/  ULDC.64 UR4, c[0x0][0x5c0] ;  /* 0x0001700000047ab9 */ /* 0x000fce0000000a00 */
[----:B------:R-:W1:Y:S08]  /*1e00*/  LDC.64 R60, c[0x0][0x5b0] ;  /* 0x00016c00ff3c7b82 */ /* 0x000e700000000a00 */
[----:B------:R-:W2:Y:S01]  /*1e10*/  LDC.64 R68, c[0x0][0x5a8] ;  /* 0x00016a00ff447b82 */ /* 0x000ea20000000a00 */
[-C--:B0-----:R-:W-:Y:S02]  /*1e20*/  IMAD R6, R15, R66.reuse, RZ ;  /* 0x000000420f067224 */ /* 0x081fe400078e02ff */
[----:B------:R-:W-:-:S04]  /*1e30*/  IMAD.WIDE.U32 R12, R57, R66, R8 ;  /* 0x00000042390c7225 */ /* 0x000fc800078e0008 */
[----:B------:R-:W-:Y:S02]  /*1e40*/  IMAD R59, R57, R67, R6 ;  /* 0x00000043393b7224 */ /* 0x000fe400078e0206 */
[-C--:B-1----:R-:W-:Y:S02]  /*1e50*/  IMAD R10, R11, R60.reuse, RZ ;  /* 0x0000003c0b0a7224 */ /* 0x082fe400078e02ff */
[----:B------:R-:W-:Y:S02]  /*1e60*/  IMAD.IADD R13, R13, 0x1, R59 ;  /* 0x000000010d0d7824 */ /* 0x000fe400078e023b */
[C---:B------:R-:W-:Y:S02]  /*1e70*/  IMAD R63, R71.reuse, R61, R10 ;  /* 0x0000003d473f7224 */ /* 0x040fe400078e020a */
[----:B------:R-:W-:-:S04]  /*1e80*/  IMAD.WIDE.U32 R6, R71, R60, R12 ;  /* 0x0000003c47067225 */ /* 0x000fc800078e000c */
[----:B------:R-:W-:Y:S01]  /*1e90*/  IMAD.IADD R5, R7, 0x1, R63 ;  /* 0x0000000107057824 */ /* 0x000fe200078e023f */
[----:B--2---:R-:W-:-:S04]  /*1ea0*/  LEA R14, P1, R6, R68, 0x2 ;  /* 0x00000044060e7211 */ /* 0x004fc800078210ff */
[----:B------:R-:W-:-:S05]  /*1eb0*/  LEA.HI.X R15, R6, R69, R5, 0x2, P1 ;  /* 0x00000045060f7211 */ /* 0x000fca00008f1405 */
[----:B------:R0:W2:Y:S01]  /*1ec0*/  @P4 LDG.E.LTC128B R5, desc[UR36][R14.64] ;  /* 0x000000240e054981 */ /* 0x0000a2000c1e1920 */
[----:B------:R-:W-:Y:S01]  /*1ed0*/  IMAD.WIDE.U32 R6, R71, R60, R8 ;  /* 0x0000003c47067225 */ /* 0x000fe200078e0008 */
[C---:B------:R-:W-:Y:S01]  /*1ee0*/  SHF.L.U64.HI R11, R60.reuse, 0x3, R61 ;  /* 0x000000033c0b7819 */ /* 0x040fe2000001023d */
[----:B------:R-:W-:Y:S01]  /*1ef0*/  BSSY B1, `(.L_x_30) ;  /* 0x0000016000017945 */ /* 0x000fe20003800000 */
[----:B------:R-:W-:Y:S01]  /*1f00*/  ISETP.GT.AND P0, PT, R3, 0x8, P0 ;  /* 0x000000080300780c */ /* 0x000fe20000704270 */
[----:B------:R-:W-:Y:S02]  /*1f10*/  IMAD.IADD R7, R63, 0x1, R7 ;  /* 0x000000013f077824 */ /* 0x000fe400078e0207 */
[----:B------:R-:W-:Y:S02]  /*1f20*/  IMAD.SHL.U32 R10, R60, 0x8, RZ ;  /* 0x000000083c0a7824 */ /* 0x000fe400078e00ff */
[----:B------:R-:W-:-:S04]  /*1f30*/  IMAD.WIDE.U32 R20, R57, R66, R6 ;  /* 0x0000004239147225 */ /* 0x000fc800078e0006 */
[----:B------:R-:W-:Y:S01]  /*1f40*/  IMAD.WIDE.U32 R60, R71, R60, R10 ;  /* 0x0000003c473c7225 */ /* 0x000fe200078e000a */
[----:B------:R-:W-:Y:S02]  /*1f50*/  LEA R10, P1, R58, UR4, 0x2 ;  /* 0x000000043a0a7c11 */ /* 0x000fe4000f8210ff */
[----:B------:R-:W-:Y:S01]  /*1f60*/  LEA R6, P3, R20, R68, 0x2 ;  /* 0x0000004414067211 */ /* 0x000fe200078610ff */
[----:B0-----:R-:W-:Y:S01]  /*1f70*/  IMAD.IADD R14, R59, 0x1, R21 ;  /* 0x000000013b0e7824 */ /* 0x001fe200078e0215 */
[----:B------:R-:W-:Y:S01]  /*1f80*/  LEA.HI.X R11, R58, UR5, R73, 0x2, P1 ;  /* 0x000000053a0b7c11 */ /* 0x000fe200088f1449 */
[----:B------:R-:W-:Y:S01]  /*1f90*/  IMAD.IADD R63, R63, 0x1, R61 ;  /* 0x000000013f3f7824 */ /* 0x000fe200078e023d */
[----:B------:R-:W-:Y:S02]  /*1fa0*/  ISETP.GT.AND P1, PT, R4, 0x1, PT ;  /* 0x000000010400780c */ /* 0x000fe40003f24270 */
[----:B------:R-:W-:Y:S01]  /*1fb0*/  IADD3 R15, P2, R12, R60, RZ ;  /* 0x0000003c0c0f7210 */ /* 0x000fe20007f5e0ff */
[----:B--2---:R-:W-:-:S04]  /*1fc0*/  FMUL R7, R5, R56 ;  /* 0x0000003805077220 */ /* 0x004fc80000400000 */
[----:B------:R-:W-:Y:S01]  /*1fd0*/  FFMA R21, R24, R23, R7 ;  /* 0x0000001718157223 */ /* 0x000fe20000000007 */
[----:B------:R-:W-:Y:S01]  /*1fe0*/  LEA.HI.X R7, R20, R69, R14, 0x2, P3 ;  /* 0x0000004514077211 */ /* 0x000fe200018f140e */
[----:B------:R-:W-:Y:S01]  /*1ff0*/  IMAD.X R20, R63, 0x1, R13, P2 ;  /* 0x000000013f147824 */ /* 0x000fe200010e060d */
[----:B------:R-:W-:Y:S02]  /*2000*/  LEA R14, P3, R15, R68, 0x2 ;  /* 0x000000440f0e7211 */ /* 0x000fe400078610ff */
[----:B------:R0:W-:Y:S01]  /*2010*/  @P4 STG.E desc[UR36][R10.64], R21 ;  /* 0x000000150a004986 */ /* 0x0001e2000c101924 */
[----:B------:R-:W-:-:S13]  /*2020*/  ISETP.GT.AND P4, PT, R3, RZ, P1 ;  /* 0x000000ff0300720c */ /* 0x000fda0000f84270 */
[----:B0-----:R-:W-:Y:S05]  /*2030*/  @!P4 BRA `(.L_x_31) ;  /* 0x000000000004c947 */ /* 0x001fea0003800000 */
[----:B------:R0:W5:Y:S02]  /*2040*/  LDG.E.LTC128B R5, desc[UR36][R6.64+0x4] ;  /* 0x0000042406057981 */ /* 0x000164000c1e1920 */
.L_x_31:
[----:B------:R-:W-:Y:S05]  /*2050*/  BSYNC B1 ;  /* 0x0000000000017941 */ /* 0x000fea0003800000 */
.L_x_30:
[----:B-----5:R-:W-:Y:S01]  /*2060*/  FMUL R12, R5, R56 ;  /* 0x00000038050c7220 */ /* 0x020fe20000400000 */
[----:B------:R-:W-:-:S03]  /*2070*/  LEA.HI.X R15, R15, R69, R20, 0x2, P3 ;  /* 0x000000450f0f7211 */ /* 0x000fc600018f1414 */
[----:B------:R-:W-:Y:S01]  /*2080*/  FFMA R61, R25, R23, R12 ;  /* 0x00000017193d7223 */ /* 0x000fe2000000000c */
[----:B------:R-:W-:-:S04]  /*2090*/  IMAD.MOV.U32 R25, RZ, RZ, R5 ;  /* 0x000000ffff197224 */ /* 0x000fc800078e0005 */
[----:B------:R1:W-:Y:S04]  /*20a0*/  @P4 STG.E desc[UR36][R10.64+0x4], R61 ;  /* 0x0000043d0a004986 */ /* 0x0003e8000c101924 */
[----:B------:R-:W2:Y:S01]  /*20b0*/  @P0 LDG.E.LTC128B R25, desc[UR36][R14.64] ;  /* 0x000000240e190981 */ /* 0x000ea2000c1e1920 */
[C---:B------:R-:W-:Y:S01]  /*20c0*/  SHF.L.U64.HI R13, R64.reuse, 0x5, R65 ;  /* 0x00000005400d7819 */ /* 0x040fe20000010241 */
[----:B------:R-:W-:Y:S01]  /*20d0*/  BSSY B1, `(.L_x_32) ;  /* 0x0000010000017945 */ /* 0x000fe20003800000 */
[----:B------:R-:W-:Y:S02]  /*20e0*/  LEA R12, P3, R64, R10, 0x5 ;  /* 0x0000000a400c7211 */ /* 0x000fe400078628ff */
[----:B------:R-:W-:Y:S02]  /*20f0*/  IADD3 R20, P2, R8, R60, RZ ;  /* 0x0000003c08147210 */ /* 0x000fe40007f5e0ff */
[----:B------:R-:W-:Y:S01]  /*2100*/  ISETP.GT.AND P1, PT, R3, 0x8, P1 ;  /* 0x000000080300780c */ /* 0x000fe20000f24270 */
[----:B------:R-:W-:-:S02]  /*2110*/  IMAD.X R13, R13, 0x1, R11, P3 ;  /* 0x000000010d0d7824 */ /* 0x000fc400018e060b */
[----:B------:R-:W-:Y:S01]  /*2120*/  IMAD.X R21, R9, 0x1, R63, P2 ;  /* 0x0000000109157824 */ /* 0x000fe200010e063f */
[----:B------:R-:W-:Y:S01]  /*2130*/  ISETP.GT.AND P2, PT, R4, 0x8, PT ;  /* 0x000000080400780c */ /* 0x000fe20003f44270 */
[----:B------:R-:W-:-:S04]  /*2140*/  IMAD.WIDE.U32 R20, R57, R66, R20 ;  /* 0x0000004239147225 */ /* 0x000fc800078e0014 */
[----:B------:R-:W-:Y:S01]  /*2150*/  IMAD.IADD R9, R59, 0x1, R21 ;  /* 0x000000013b097824 */ /* 0x000fe200078e0215 */
[----:B------:R-:W-:-:S04]  /*2160*/  LEA R8, P4, R20, R68, 0x2 ;  /* 0x0000004414087211 */ /* 0x000fc800078810ff */
[----:B------:R-:W-:Y:S01]  /*2170*/  LEA.HI.X R9, R20, R69, R9, 0x2, P4 ;  /* 0x0000004514097211 */ /* 0x000fe200020f1409 */
[----:B--2---:R-:W-:-:S04]  /*2180*/  FMUL R5, R25, R56 ;  /* 0x0000003819057220 */ /* 0x004fc80000400000 */
[----:B------:R-:W-:-:S05]  /*2190*/  FFMA R5, R26, R23, R5 ;  /* 0x000000171a057223 */ /* 0x000fca0000000005 */
[----:B------:R1:W-:Y:S01]  /*21a0*/  @P0 STG.E desc[UR36][R12.64], R5 ;  /* 0x000000050c000986 */ /* 0x0003e2000c101924 */
[----:B------:R-:W-:Y:S05]  /*21b0*/  @!P1 BRA `(.L_x_33) ;  /* 0x0000000000049947 */ /* 0x000fea0003800000 */
[----:B------:R2:W5:Y:S02]  /*21c0*/  LDG.E.LTC128B R25, desc[UR36][R8.64+0x4] ;  /* 0x0000042408197981 */ /* 0x000564000c1e1920 */
.L_x_33:
[----:B------:R-:W-:Y:S05]  /*21d0*/  BSYNC B1 ;  /* 0x0000000000017941 */ /* 0x000fea0003800000 */
.L_x_32:
[----:B-----5:R-:W-:Y:S01]  /*21e0*/  FMUL R14, R25, R56 ;  /* 0x00000038190e7220 */ /* 0x020fe20000400000 */
[----:B------:R-:W-:Y:S01]  /*21f0*/  ISETP.GT.AND P3, PT, R3, RZ, P2 ;  /* 0x000000ff0300720c */ /* 0x000fe20001764270 */
[----:B------:R-:W-:Y:S01]  /*2200*/  BSSY B1, `(.L_x_34) ;  /* 0x0000006000017945 */ /* 0x000fe20003800000 */
[----:B------:R-:W-:Y:S01]  /*2210*/  ISETP.GT.AND P0, PT, R4, 0x9, PT ;  /* 0x000000090400780c */ /* 0x000fe20003f04270 */
[----:B------:R-:W-:-:S05]  /*2220*/  FFMA R27, R27, R23, R14 ;  /* 0x000000171b1b7223 */ /* 0x000fca000000000e */
[----:B------:R3:W-:Y:S05]  /*2230*/  @P1 STG.E desc[UR36][R12.64+0x4], R27 ;  /* 0x0000041b0c001986 */ /* 0x0007ea000c101924 */
[----:B------:R-:W-:Y:S05]  /*2240*/  @!P3 BRA `(.L_x_35) ;  /* 0x000000000004b947 */ /* 0x000fea0003800000 */
[----:B------:R4:W5:Y:S02]  /*2250*/  LDG.E.LTC128B R25, desc[UR36][R6.64+0x20] ;  /* 0x0000202406197981 */ /* 0x000964000c1e1920 */
.L_x_35:
[----:B------:R-:W-:Y:S05]  /*2260*/  BSYNC B1 ;  /* 0x0000000000017941 */ /* 0x000fea0003800000 */
.L_x_34:
[----:B-1---5:R-:W-:Y:S01]  /*2270*/  FMUL R5, R25, R56 ;  /* 0x0000003819057220 */ /* 0x022fe20000400000 */
[----:B------:R-:W-:Y:S01]  /*2280*/  ISETP.GT.AND P1, PT, R3, RZ, P0 ;  /* 0x000000ff0300720c */ /* 0x000fe20000724270 */
[----:B------:R-:W-:Y:S02]  /*2290*/  BSSY B1, `(.L_x_36) ;  /* 0x0000005000017945 */ /* 0x000fe40003800000 */
[----:B------:R-:W-:-:S05]  /*22a0*/  FFMA R5, R28, R23, R5 ;  /* 0x000000171c057223 */ /* 0x000fca0000000005 */
[----:B------:R1:W-:Y:S05]  /*22b0*/  @P3 STG.E desc[UR36][R10.64+0x20], R5 ;  /* 0x000020050a003986 */ /* 0x0003ea000c101924 */
[----:B------:R-:W-:Y:S05]  /*22c0*/  @!P1 BRA `(.L_x_37) ;  /* 0x0000000000049947 */ /* 0x000fea0003800000 */
[----:B------:R0:W5:Y:S02]  /*22d0*/  LDG.E.LTC128B R25, desc[UR36][R6.64+0x24] ;  /* 0x0000242406197981 */ /* 0x000164000c1e1920 */
.L_x_37:
[----:B------:R-:W-:Y:S05]  /*22e0*/  BSYNC B1 ;  /* 0x0000000000017941 */ /* 0x000fea0003800000 */
.L_x_36:
[----:B-----5:R-:W-:Y:S01]  /*22f0*/  FMUL R14, R25, R56 ;  /* 0x00000038190e7220 */ /* 0x020fe20000400000 */
[----:B------:R-:W-:Y:S01]  /*2300*/  ISETP.GT.AND P2, PT, R3, 0x8, P2 ;  /* 0x000000080300780c */ /* 0x000fe20001744270 */
[----:B------:R-:W-:Y:S02]  /*2310*/  BSSY B1, `(.L_x_38) ;  /* 0x0000005000017945 */ /* 0x000fe40003800000 */
[----:B------:R-:W-:-:S05]  /*2320*/  FFMA R29, R29, R23, R14 ;  /* 0x000000171d1d7223 */ /* 0x000fca000000000e */
[----:B------:R0:W-:Y:S05]  /*2330*/  @P1 STG.E desc[UR36][R10.64+0x24], R29 ;  /* 0x0000241d0a001986 */ /* 0x0001ea000c101924 */
[----:B------:R-:W-:Y:S05]  /*2340*/  @!P2 BRA `(.L_x_39) ;  /* 0x000000000004a947 */ /* 0x000fea0003800000 */
[----:B------:R0:W5:Y:S02]  /*2350*/  LDG.E.LTC128B R25, desc[UR36][R8.64+0x20] ;  /* 0x0000202408197981 */ /* 0x000164000c1e1920 */
.L_x_39:
[----:B------:R-:W-:Y:S05]  /*2360*/  BSYNC B1 ;  /* 0x0000000000017941 */ /* 0x000fea0003800000 */
.L_x_38:
[----:B-1---5:R-:W-:Y:S01]  /*2370*/  FMUL R5, R25, R56 ;  /* 0x0000003819057220 */ /* 0x022fe20000400000 */
[----:B------:R-:W-:Y:S01]  /*2380*/  ISETP.GT.AND P0, PT, R3, 0x8, P0 ;  /* 0x000000080300780c */ /* 0x000fe20000704270 */
[----:B------:R-:W-:Y:S01]  /*2390*/  BSSY B1, `(.L_x_40) ;  /* 0x0000006000017945 */ /* 0x000fe20003800000 */
[----:B------:R-:W-:Y:S01]  /*23a0*/  ISETP.GT.AND P1, PT, R4, 0x10, PT ;  /* 0x000000100400780c */ /* 0x000fe20003f24270 */
[----:B------:R-:W-:-:S05]  /*23b0*/  FFMA R5, R30, R23, R5 ;  /* 0x000000171e057223 */ /* 0x000fca0000000005 */
[----:B------:R1:W-:Y:S05]  /*23c0*/  @P2 STG.E desc[UR36][R12.64+0x20], R5 ;  /* 0x000020050c002986 */ /* 0x0003ea000c101924 */
[----:B------:R-:W-:Y:S05]  /*23d0*/  @!P0 BRA `(.L_x_41) ;  /* 0x0000000000048947 */ /* 0x000fea0003800000 */
[----:B------:R0:W5:Y:S02]  /*23e0*/  LDG.E.LTC128B R25, desc[UR36][R8.64+0x24] ;  /* 0x0000242408197981 */ /* 0x000164000c1e1920 */
.L_x_41:
[----:B------:R-:W-:Y:S05]  /*23f0*/  BSYNC B1 ;  /* 0x0000000000017941 */ /* 0x000fea0003800000 */
.L_x_40:
        /* <DEDUP_REMOVED lines=8> */
.L_x_43:
[----:B------:R-:W-:Y:S05]  /*2480*/  BSYNC B1 ;  /* 0x0000000000017941 */ /* 0x000fea0003800000 */
.L_x_42:
[----:B-1---5:R-:W-:Y:S01]  /*2490*/  FMUL R5, R25, R56 ;  /* 0x0000003819057220 */ /* 0x022fe20000400000 */
[----:B------:R-:W-:Y:S01]  /*24a0*/  ISETP.GT.AND P0, PT, R3, RZ, P2 ;  /* 0x000000ff0300720c */ /* 0x000fe20001704270 */
[----:B------:R-:W-:Y:S02]  /*24b0*/  BSSY B1, `(.L_x_44) ;  /* 0x0000005000017945 */ /* 0x000fe40003800000 */
[----:B------:R-:W-:-:S05]  /*24c0*/  FFMA R5, R32, R23, R5 ;  /* 0x0000001720057223 */ /* 0x000fca0000000005 */
[----:B------:R1:W-:Y:S05]  /*24d0*/  @P3 STG.E desc[UR36][R10.64+0x40], R5 ;  /* 0x000040050a003986 */ /* 0x0003ea000c101924 */
[----:B------:R-:W-:Y:S05]  /*24e0*/  @!P0 BRA `(.L_x_45) ;  /* 0x0000000000048947 */ /* 0x000fea0003800000 */
[----:B------:R0:W5:Y:S02]  /*24f0*/  LDG.E.LTC128B R25, desc[UR36][R6.64+0x44] ;  /* 0x0000442406197981 */ /* 0x000164000c1e1920 */
.L_x_45:
[----:B------:R-:W-:Y:S05]  /*2500*/  BSYNC B1 ;  /* 0x0000000000017941 */ /* 0x000fea0003800000 */
.L_x_44:
[----:B-----5:R-:W-:Y:S01]  /*2510*/  FMUL R14, R25, R56 ;  /* 0x00000038190e7220 */ /* 0x020fe20000400000 */
[----:B------:R-:W-:Y:S01]  /*2520*/  ISETP.GT.AND P1, PT, R3, 0x8, P1 ;  /* 0x000000080300780c */ /* 0x000fe20000f24270 */
[----:B------:R-:W-:Y:S02]  /*2530*/  BSSY B1, `(.L_x_46) ;  /* 0x0000005000017945 */ /* 0x000fe40003800000 */
[----:B------:R-:W-:-:S05]  /*2540*/  FFMA R33, R33, R23, R14 ;  /* 0x0000001721217223 */ /* 0x000fca000000000e */
[----:B------:R0:W-:Y:S05]  /*2550*/  @P0 STG.E desc[UR36][R10.64+0x44], R33 ;  /* 0x000044210a000986 */ /* 0x0001ea000c101924 */
[----:B------:R-:W-:Y:S05]  /*2560*/  @!P1 BRA `(.L_x_47) ;  /* 0x0000000000049947 */ /* 0x000fea0003800000 */
[----:B------:R0:W5:Y:S02]  /*2570*/  LDG.E.LTC128B R25, desc[UR36][R8.64+0x40] ;  /* 0x0000402408197981 */ /* 0x000164000c1e1920 */
.L_x_47:
[----:B------:R-:W-:Y:S05]  /*2580*/  BSYNC B1 ;  /* 0x0000000000017941 */ /* 0x000fea0003800000 */
.L_x_46:
        /* <DEDUP_REMOVED lines=8> */
.L_x_49:
[----:B------:R-:W-:Y:S05]  /*2610*/  BSYNC B1 ;  /* 0x0000000000017941 */ /* 0x000fea0003800000 */
.L_x_48:
        /* <DEDUP_REMOVED lines=8> */
.L_x_51:
[----:B------:R-:W-:Y:S05]  /*26a0*/  BSYNC B1 ;  /* 0x0000000000017941 */ /* 0x000fea0003800000 */
.L_x_50:
[----:B-1---5:R-:W-:Y:S01]  /*26b0*/  FMUL R5, R25, R56 ;  /* 0x0000003819057220 */ /* 0x022fe20000400000 */
[----:B------:R-:W-:Y:S01]  /*26c0*/  ISETP.GT.AND P2, PT, R3, RZ, P1 ;  /* 0x000000ff0300720c */ /* 0x000fe20000f44270 */
[----:B------:R-:W-:Y:S02]  /*26d0*/  BSSY B1, `(.L_x_52) ;  /* 0x0000005000017945 */ /* 0x000fe40003800000 */
[----:B------:R-:W-:-:S05]  /*26e0*/  FFMA R5, R36, R23, R5 ;  /* 0x0000001724057223 */ /* 0x000fca0000000005 */
[----:B------:R1:W-:Y:S05]  /*26f0*/  @P3 STG.E desc[UR36][R10.64+0x60], R5 ;  /* 0x000060050a003986 */ /* 0x0003ea000c101924 */
[----:B------:R-:W-:Y:S05]  /*2700*/  @!P2 BRA `(.L_x_53) ;  /* 0x000000000004a947 */ /* 0x000fea0003800000 */
[----:B------:R0:W5:Y:S02]  /*2710*/  LDG.E.LTC128B R25, desc[UR36][R6.64+0x64] ;  /* 0x0000642406197981 */ /* 0x000164000c1e1920 */
.L_x_53:
[----:B------:R-:W-:Y:S05]  /*2720*/  BSYNC B1 ;  /* 0x0000000000017941 */ /* 0x000fea0003800000 */
.L_x_52:
[----:B-----5:R-:W-:Y:S01]  /*2730*/  FMUL R14, R25, R56 ;  /* 0x00000038190e7220 */ /* 0x020fe20000400000 */
[----:B------:R-:W-:Y:S01]  /*2740*/  ISETP.GT.AND P0, PT, R3, 0x8, P0 ;  /* 0x000000080300780c */ /* 0x000fe20000704270 */
[----:B------:R-:W-:Y:S02]  /*2750*/  BSSY B1, `(.L_x_54) ;  /* 0x0000005000017945 */ /* 0x000fe40003800000 */
[----:B------:R-:W-:-:S05]  /*2760*/  FFMA R37, R37, R23, R14 ;  /* 0x0000001725257223 */ /* 0x000fca000000000e */
[----:B------:R0:W-:Y:S05]  /*2770*/  @P2 STG.E desc[UR36][R10.64+0x64], R37 ;  /* 0x000064250a002986 */ /* 0x0001ea000c101924 */
[----:B------:R-:W-:Y:S05]  /*2780*/  @!P0 BRA `(.L_x_55) ;  /* 0x0000000000048947 */ /* 0x000fea0003800000 */
[----:B------:R0:W5:Y:S02]  /*2790*/  LDG.E.LTC128B R25, desc[UR36][R8.64+0x60] ;  /* 0x0000602408197981 */ /* 0x000164000c1e1920 */
.L_x_55:
[----:B------:R-:W-:Y:S05]  /*27a0*/  BSYNC B1 ;  /* 0x0000000000017941 */ /* 0x000fea0003800000 */
.L_x_54:
        /* <DEDUP_REMOVED lines=8> */
.L_x_57:
[----:B------:R-:W-:Y:S05]  /*2830*/  BSYNC B1 ;  /* 0x0000000000017941 */ /* 0x000fea0003800000 */
.L_x_56:
        /* <DEDUP_REMOVED lines=8> */
.L_x_59:
[----:B------:R-:W-:Y:S05]  /*28c0*/  BSYNC B1 ;  /* 0x0000000000017941 */ /* 0x000fea0003800000 */
.L_x_58:
[----:B-1---5:R-:W-:Y:S01]  /*28d0*/  FMUL R5, R25, R56 ;  /* 0x0000003819057220 */ /* 0x022fe20000400000 */
[----:B------:R-:W-:Y:S01]  /*28e0*/  ISETP.GT.AND P1, PT, R3, RZ, P0 ;  /* 0x000000ff0300720c */ /* 0x000fe20000724270 */
[----:B------:R-:W-:Y:S02]  /*28f0*/  BSSY B1, `(.L_x_60) ;  /* 0x0000005000017945 */ /* 0x000fe40003800000 */
[----:B------:R-:W-:-:S05]  /*2900*/  FFMA R5, R40, R23, R5 ;  /* 0x0000001728057223 */ /* 0x000fca0000000005 */
[----:B------:R1:W-:Y:S05]  /*2910*/  @P3 STG.E desc[UR36][R10.64+0x80], R5 ;  /* 0x000080050a003986 */ /* 0x0003ea000c101924 */
[----:B------:R-:W-:Y:S05]  /*2920*/  @!P1 BRA `(.L_x_61) ;  /* 0x0000000000049947 */ /* 0x000fea0003800000 */
[----:B------:R0:W5:Y:S02]  /*2930*/  LDG.E.LTC128B R25, desc[UR36][R6.64+0x84] ;  /* 0x0000842406197981 */ /* 0x000164000c1e1920 */
.L_x_61:
[----:B------:R-:W-:Y:S05]  /*2940*/  BSYNC B1 ;  /* 0x0000000000017941 */ /* 0x000fea0003800000 */
.L_x_60:
[----:B-----5:R-:W-:Y:S01]  /*2950*/  FMUL R14, R25, R56 ;  /* 0x00000038190e7220 */ /* 0x020fe20000400000 */
[----:B------:R-:W-:Y:S01]  /*2960*/  ISETP.GT.AND P2, PT, R3, 0x8, P2 ;  /* 0x000000080300780c */ /* 0x000fe20001744270 */
[----:B------:R-:W-:Y:S02]  /*2970*/  BSSY B1, `(.L_x_62) ;  /* 0x0000005000017945 */ /* 0x000fe40003800000 */
[----:B------:R-:W-:-:S05]  /*2980*/  FFMA R41, R41, R23, R14 ;  /* 0x0000001729297223 */ /* 0x000fca000000000e */
[----:B------:R0:W-:Y:S05]  /*2990*/  @P1 STG.E desc[UR36][R10.64+0x84], R41 ;  /* 0x000084290a001986 */ /* 0x0001ea000c101924 */
[----:B------:R-:W-:Y:S05]  /*29a0*/  @!P2 BRA `(.L_x_63) ;  /* 0x000000000004a947 */ /* 0x000fea0003800000 */
[----:B------:R0:W5:Y:S02]  /*29b0*/  LDG.E.LTC128B R25, desc[UR36][R8.64+0x80] ;  /* 0x0000802408197981 */ /* 0x000164000c1e1920 */
.L_x_63:
[----:B------:R-:W-:Y:S05]  /*29c0*/  BSYNC B1 ;  /* 0x0000000000017941 */ /* 0x000fea0003800000 */
.L_x_62:
        /* <DEDUP_REMOVED lines=8> */
.L_x_65:
[----:B------:R-:W-:Y:S05]  /*2a50*/  BSYNC B1 ;  /* 0x0000000000017941 */ /* 0x000fea0003800000 */
.L_x_64:
        /* <DEDUP_REMOVED lines=8> */
.L_x_67:
[----:B------:R-:W-:Y:S05]  /*2ae0*/  BSYNC B1 ;  /* 0x0000000000017941 */ /* 0x000fea0003800000 */
.L_x_66:
[----:B-1---5:R-:W-:Y:S01]  /*2af0*/  FMUL R5, R25, R56 ;  /* 0x0000003819057220 */ /* 0x022fe20000400000 */
[----:B------:R-:W-:Y:S01]  /*2b00*/  ISETP.GT.AND P0, PT, R3, RZ, P2 ;  /* 0x000000ff0300720c */ /* 0x000fe20001704270 */
[----:B------:R-:W-:Y:S02]  /*2b10*/  BSSY B1, `(.L_x_68) ;  /* 0x0000005000017945 */ /* 0x000fe40003800000 */
[----:B------:R-:W-:-:S05]  /*2b20*/  FFMA R5, R44, R23, R5 ;  /* 0x000000172c057223 */ /* 0x000fca0000000005 */
[----:B------:R1:W-:Y:S05]  /*2b30*/  @P3 STG.E desc[UR36][R10.64+0xa0], R5 ;  /* 0x0000a0050a003986 */ /* 0x0003ea000c101924 */
[----:B------:R-:W-:Y:S05]  /*2b40*/  @!P0 BRA `(.L_x_69) ;  /* 0x0000000000048947 */ /* 0x000fea0003800000 */
[----:B------:R0:W5:Y:S02]  /*2b50*/  LDG.E.LTC128B R25, desc[UR36][R6.64+0xa4] ;  /* 0x0000a42406197981 */ /* 0x000164000c1e1920 */
.L_x_69:
[----:B------:R-:W-:Y:S05]  /*2b60*/  BSYNC B1 ;  /* 0x0000000000017941 */ /* 0x000fea0003800000 */
.L_x_68:
[----:B-----5:R-:W-:Y:S01]  /*2b70*/  FMUL R14, R25, R56 ;  /* 0x00000038190e7220 */ /* 0x020fe20000400000 */
[----:B------:R-:W-:Y:S01]  /*2b80*/  ISETP.GT.AND P1, PT, R3, 0x8, P1 ;  /* 0x000000080300780c */ /* 0x000fe20000f24270 */
[----:B------:R-:W-:Y:S02]  /*2b90*/  BSSY B1, `(.L_x_70) ;  /* 0x0000005000017945 */ /* 0x000fe40003800000 */
[----:B------:R-:W-:-:S05]  /*2ba0*/  FFMA R45, R45, R23, R14 ;  /* 0x000000172d2d7223 */ /* 0x000fca000000000e */
[----:B------:R0:W-:Y:S05]  /*2bb0*/  @P0 STG.E desc[UR36][R10.64+0xa4], R45 ;  /* 0x0000a42d0a000986 */ /* 0x0001ea000c101924 */
[----:B------:R-:W-:Y:S05]  /*2bc0*/  @!P1 BRA `(.L_x_71) ;  /* 0x0000000000049947 */ /* 0x000fea0003800000 */
[----:B------:R0:W5:Y:S02]  /*2bd0*/  LDG.E.LTC128B R25, desc[UR36][R8.64+0xa0] ;  /* 0x0000a02408197981 */ /* 0x000164000c1e1920 */
.L_x_71:
[----:B------:R-:W-:Y:S05]  /*2be0*/  BSYNC B1 ;  /* 0x0000000000017941 */ /* 0x000fea0003800000 */
.L_x_70:
        /* <DEDUP_REMOVED lines=8> */
.L_x_73:
[----:B------:R-:W-:Y:S05]  /*2c70*/  BSYNC B1 ;  /* 0x0000000000017941 */ /* 0x000fea0003800000 */
.L_x_72:
        /* <DEDUP_REMOVED lines=8> */
.L_x_75:
[----:B------:R-:W-:Y:S05]  /*2d00*/  BSYNC B1 ;  /* 0x0000000000017941 */ /* 0x000fea0003800000 */
.L_x_74:
[----:B-1---5:R-:W-:Y:S01]  /*2d10*/  FMUL R5, R25, R56 ;  /* 0x0000003819057220 */ /* 0x022fe20000400000 */
[----:B------:R-:W-:Y:S01]  /*2d20*/  ISETP.GT.AND P2, PT, R3, RZ, P1 ;  /* 0x000000ff0300720c */ /* 0x000fe20000f44270 */
[----:B------:R-:W-:Y:S02]  /*2d30*/  BSSY B1, `(.L_x_76) ;  /* 0x0000005000017945 */ /* 0x000fe40003800000 */
[----:B------:R-:W-:-:S05]  /*2d40*/  FFMA R5, R48, R23, R5 ;  /* 0x0000001730057223 */ /* 0x000fca0000000005 */
[----:B------:R1:W-:Y:S05]  /*2d50*/  @P3 STG.E desc[UR36][R10.64+0xc0], R5 ;  /* 0x0000c0050a003986 */ /* 0x0003ea000c101924 */
[----:B------:R-:W-:Y:S05]  /*2d60*/  @!P2 BRA `(.L_x_77) ;  /* 0x000000000004a947 */ /* 0x000fea0003800000 */
[----:B------:R0:W5:Y:S02]  /*2d70*/  LDG.E.LTC128B R25, desc[UR36][R6.64+0xc4] ;  /* 0x0000c42406197981 */ /* 0x000164000c1e1920 */
.L_x_77:
[----:B------:R-:W-:Y:S05]  /*2d80*/  BSYNC B1 ;  /* 0x0000000000017941 */ /* 0x000fea0003800000 */
.L_x_76:
[----:B-----5:R-:W-:Y:S01]  /*2d90*/  FMUL R14, R25, R56 ;  /* 0x00000038190e7220 */ /* 0x020fe20000400000 */
[----:B------:R-:W-:Y:S01]  /*2da0*/  ISETP.GT.AND P0, PT, R3, 0x8, P0 ;  /* 0x000000080300780c */ /* 0x000fe20000704270 */
[----:B------:R-:W-:Y:S02]  /*2db0*/  BSSY B1, `(.L_x_78) ;  /* 0x0000005000017945 */ /* 0x000fe40003800000 */
[----:B------:R-:W-:-:S05]  /*2dc0*/  FFMA R49, R49, R23, R14 ;  /* 0x0000001731317223 */ /* 0x000fca000000000e */
[----:B------:R0:W-:Y:S05]  /*2dd0*/  @P2 STG.E desc[UR36][R10.64+0xc4], R49 ;  /* 0x0000c4310a002986 */ /* 0x0001ea000c101924 */
[----:B------:R-:W-:Y:S05]  /*2de0*/  @!P0 BRA `(.L_x_79) ;  /* 0x0000000000048947 */ /* 0x000fea0003800000 */
[----:B------:R0:W5:Y:S02]  /*2df0*/  LDG.E.LTC128B R25, desc[UR36][R8.64+0xc0] ;  /* 0x0000c02408197981 */ /* 0x000164000c1e1920 */
.L_x_79:
[----:B------:R-:W-:Y:S05]  /*2e00*/  BSYNC B1 ;  /* 0x0000000000017941 */ /* 0x000fea0003800000 */
.L_x_78:
        /* <DEDUP_REMOVED lines=8> */
.L_x_81:
[----:B------:R-:W-:Y:S05]  /*2e90*/  BSYNC B1 ;  /* 0x0000000000017941 */ /* 0x000fea0003800000 */
.L_x_80:
[----:B-----5:R-:W-:Y:S01]  /*2ea0*/  FMUL R14, R25, R56 ;  /* 0x00000038190e7220 */ /* 0x020fe20000400000 */
[----:B------:R-:W-:Y:S01]  /*2eb0*/  ISETP.GT.AND P0, PT, R4, 0x39, PT ;  /* 0x000000390400780c */ /* 0x000fe20003f04270 */
[----:B------:R-:W-:Y:S01]  /*2ec0*/  @P1 IMAD.MOV.U32 R4, RZ, RZ, R12 ;  /* 0x000000ffff041224 */ /* 0x000fe200078e000c */
[----:B------:R-:W-:Y:S01]  /*2ed0*/  ISETP.GT.AND P3, PT, R3, RZ, P2 ;  /* 0x000000ff0300720c */ /* 0x000fe20001764270 */
[----:B------:R-:W-:Y:S01]  /*2ee0*/  FFMA R51, R51, R23, R14 ;  /* 0x0000001733337223 */ /* 0x000fe2000000000e */
[----:B-1----:R-:W-:Y:S01]  /*2ef0*/  @P1 IMAD.MOV.U32 R5, RZ, RZ, R13 ;  /* 0x000000ffff051224 */ /* 0x002fe200078e000d */
[----:B------:R-:W-:Y:S04]  /*2f00*/  BSSY B1, `(.L_x_82) ;  /* 0x0000004000017945 */ /* 0x000fe80003800000 */
[----:B------:R1:W-:Y:S06]  /*2f10*/  @P1 STG.E desc[UR36][R4.64+0xc4], R51 ;  /* 0x0000c43304001986 */ /* 0x0003ec000c101924 */
[----:B------:R-:W-:Y:S05]  /*2f20*/  @!P3 BRA `(.L_x_83) ;  /* 0x000000000004b947 */ /* 0x000fea0003800000 */
[----:B------:R0:W5:Y:S02]  /*2f30*/  LDG.E.LTC128B R25, desc[UR36][R6.64+0xe0] ;  /* 0x0000e02406197981 */ /* 0x000164000c1e1920 */
.L_x_83:
[----:B------:R-:W-:Y:S05]  /*2f40*/  BSYNC B1 ;  /* 0x0000000000017941 */ /* 0x000fea0003800000 */
.L_x_82:
[----:B-1---5:R-:W-:Y:S01]  /*2f50*/  FMUL R5, R25, R56 ;  /* 0x0000003819057220 */ /* 0x022fe20000400000 */
[----:B------:R-:W-:Y:S01]  /*2f60*/  @P3 IMAD.MOV.U32 R4, RZ, RZ, R10 ;  /* 0x000000ffff043224 */ /* 0x000fe200078e000a */
[----:B------:R-:W-:Y:S01]  /*2f70*/  ISETP.GT.AND P1, PT, R3, RZ, P0 ;  /* 0x000000ff0300720c */ /* 0x000fe20000724270 */
[----:B------:R-:W-:Y:S01]  /*2f80*/  BSSY B1, `(.L_x_84) ;  /* 0x0000006000017945 */ /* 0x000fe20003800000 */
[----:B------:R-:W-:Y:S01]  /*2f90*/  FFMA R15, R52, R23, R5 ;  /* 0x00000017340f7223 */ /* 0x000fe20000000005 */
[----:B------:R-:W-:-:S05]  /*2fa0*/  @P3 IMAD.MOV.U32 R5, RZ, RZ, R11 ;  /* 0x000000ffff053224 */ /* 0x000fca00078e000b */
[----:B------:R1:W-:Y:S05]  /*2fb0*/  @P3 STG.E desc[UR36][R4.64+0xe0], R15 ;  /* 0x0000e00f04003986 */ /* 0x0003ea000c101924 */
[----:B------:R-:W-:Y:S05]  /*2fc0*/  @!P1 BRA `(.L_x_85) ;  /* 0x0000000000049947 */ /* 0x000fea0003800000 */
[----:B------:R0:W5:Y:S02]  /*2fd0*/  LDG.E.LTC128B R25, desc[UR36][R6.64+0xe4] ;  /* 0x0000e42406197981 */ /* 0x000164000c1e1920 */
.L_x_85:
[----:B------:R-:W-:Y:S05]  /*2fe0*/  BSYNC B1 ;  /* 0x0000000000017941 */ /* 0x000fea0003800000 */
.L_x_84:
[----:B-1---5:R-:W-:Y:S01]  /*2ff0*/  FMUL R4, R25, R56 ;  /* 0x0000003819047220 */ /* 0x022fe20000400000 */
[----:B------:R-:W-:Y:S01]  /*3000*/  ISETP.GT.AND P2, PT, R3, 0x8, P2 ;  /* 0x000000080300780c */ /* 0x000fe20001744270 */
[----:B------:R-:W-:Y:S02]  /*3010*/  BSSY B1, `(.L_x_86) ;  /* 0x0000005000017945 */ /* 0x000fe40003800000 */
[----:B------:R-:W-:-:S05]  /*3020*/  FFMA R53, R53, R23, R4 ;  /* 0x0000001735357223 */ /* 0x000fca0000000004 */
[----:B------:R1:W-:Y:S05]  /*3030*/  @P1 STG.E desc[UR36][R10.64+0xe4], R53 ;  /* 0x0000e4350a001986 */ /* 0x0003ea000c101924 */
[----:B------:R-:W-:Y:S05]  /*3040*/  @!P2 BRA `(.L_x_87) ;  /* 0x000000000004a947 */ /* 0x000fea0003800000 */
[----:B------:R0:W5:Y:S02]  /*3050*/  LDG.E.LTC128B R25, desc[UR36][R8.64+0xe0] ;  /* 0x0000e02408197981 */ /* 0x000164000c1e1920 */
.L_x_87:
[----:B------:R-:W-:Y:S05]  /*3060*/  BSYNC B1 ;  /* 0x0000000000017941 */ /* 0x000fea0003800000 */
.L_x_86:
[----:B-----5:R-:W-:Y:S01]  /*3070*/  FMUL R5, R25, R56 ;  /* 0x0000003819057220 */ /* 0x020fe20000400000 */
[----:B------:R-:W-:Y:S01]  /*3080*/  @P2 IMAD.MOV.U32 R4, RZ, RZ, R12 ;  /* 0x000000ffff042224 */ /* 0x000fe200078e000c */
[----:B------:R-:W-:Y:S01]  /*3090*/  ISETP.GT.AND P0, PT, R3, 0x8, P0 ;  /* 0x000000080300780c */ /* 0x000fe20000704270 */
[----:B------:R-:W-:Y:S01]  /*30a0*/  BSSY B1, `(.L_x_88) ;  /* 0x0000006000017945 */ /* 0x000fe20003800000 */
[----:B0---4-:R-:W-:Y:S01]  /*30b0*/  FFMA R7, R54, R23, R5 ;  /* 0x0000001736077223 */ /* 0x011fe20000000005 */
[----:B------:R-:W-:-:S05]  /*30c0*/  @P2 IMAD.MOV.U32 R5, RZ, RZ, R13 ;  /* 0x000000ffff052224 */ /* 0x000fca00078e000d */
[----:B------:R0:W-:Y:S05]  /*30d0*/  @P2 STG.E desc[UR36][R4.64+0xe0], R7 ;  /* 0x0000e00704002986 */ /* 0x0001ea000c101924 */
[----:B------:R-:W-:Y:S05]  /*30e0*/  @!P0 BRA `(.L_x_89) ;  /* 0x0000000000048947 */ /* 0x000fea0003800000 */
[----:B------:R4:W5:Y:S02]  /*30f0*/  LDG.E.LTC128B R25, desc[UR36][R8.64+0xe4] ;  /* 0x0000e42408197981 */ /* 0x000964000c1e1920 */
.L_x_89:
[----:B------:R-:W-:Y:S05]  /*3100*/  BSYNC B1 ;  /* 0x0000000000017941 */ /* 0x000fea0003800000 */
.L_x_88:
[----:B0----5:R-:W-:-:S04]  /*3110*/  FMUL R4, R25, R56 ;  /* 0x0000003819047220 */ /* 0x021fc80000400000 */
[----:B------:R-:W-:Y:S01]  /*3120*/  FFMA R55, R55, R23, R4 ;  /* 0x0000001737377223 */ /* 0x000fe20000000004 */
[----:B------:R-:W-:Y:S06]  /*3130*/  @!P0 BRA `(.L_x_90) ;  /* 0x0000000800088947 */ /* 0x000fec0003800000 */
[----:B------:R0:W-:Y:S01]  /*3140*/  STG.E desc[UR36][R12.64+0xe4], R55 ;  /* 0x0000e4370c007986 */ /* 0x0001e2000c101924 */
[----:B------:R-:W-:Y:S05]  /*3150*/  BRA `(.L_x_90) ;  /* 0x0000000800007947 */ /* 0x000fea0003800000 */
.L_x_29:
[----:B------:R-:W-:Y:S01]  /*3160*/  ISETP.GT.AND P3, PT, R4, 0x1, PT ;  /* 0x000000010400780c */ /* 0x000fe20003f64270 */
[----:B------:R-:W-:Y:S01]  /*3170*/  ULDC.64 UR4, c[0x0][0x5c0] ;  /* 0x0001700000047ab9 */ /* 0x000fe20000000a00 */
[-C--:B------:R-:W-:Y:S01]  /*3180*/  FMUL R5, R24, R23.reuse ;  /* 0x0000001718057220 */ /* 0x080fe20000400000 */
[C---:B------:R-:W-:Y:S01]  /*3190*/  LEA R6, P1, R58.reuse, UR4, 0x2 ;  /* 0x000000043a067c11 */ /* 0x040fe2000f8210ff */
[-C--:B------:R-:W-:Y:S01]  /*31a0*/  FMUL R25, R25, R23.reuse ;  /* 0x0000001719197220 */ /* 0x080fe20000400000 */
[----:B------:R-:W-:Y:S01]  /*31b0*/  ISETP.GT.AND P2, PT, R3, RZ, P3 ;  /* 0x000000ff0300720c */ /* 0x000fe20001f44270 */
[-C--:B------:R-:W-:Y:S01]  /*31c0*/  FMUL R27, R27, R23.reuse ;  /* 0x000000171b1b7220 */ /* 0x080fe20000400000 */
[----:B------:R-:W-:Y:S01]  /*31d0*/  LEA.HI.X R7, R58, UR5, R73, 0x2, P1 ;  /* 0x000000053a077c11 */ /* 0x000fe200088f1449 */
[-C--:B------:R-:W-:Y:S01]  /*31e0*/  FMUL R11, R28, R23.reuse ;  /* 0x000000171c0b7220 */ /* 0x080fe20000400000 */
[----:B------:R-:W-:Y:S01]  /*31f0*/  ISETP.GT.AND P0, PT, R3, 0x8, P0 ;  /* 0x000000080300780c */ /* 0x000fe20000704270 */
[-C--:B------:R-:W-:Y:S01]  /*3200*/  FMUL R29, R29, R23.reuse ;  /* 0x000000171d1d7220 */ /* 0x080fe20000400000 */
[C---:B------:R-:W-:Y:S01]  /*3210*/  SHF.L.U64.HI R65, R64.reuse, 0x5, R65 ;  /* 0x0000000540417819 */ /* 0x040fe20000010241 */
[----:B------:R0:W-:Y:S01]  /*3220*/  @P4 STG.E desc[UR36][R6.64], R5 ;  /* 0x0000000506004986 */ /* 0x0001e2000c101924 */
[----:B------:R-:W-:Y:S01]  /*3230*/  LEA R8, P1, R64, R6, 0x5 ;  /* 0x0000000640087211 */ /* 0x000fe200078228ff */
[-C--:B------:R-:W-:Y:S01]  /*3240*/  FMUL R31, R31, R23.reuse ;  /* 0x000000171f1f7220 */ /* 0x080fe20000400000 */
[C---:B------:R-:W-:Y:S01]  /*3250*/  ISETP.GT.AND P5, PT, R4.reuse, 0x8, PT ;  /* 0x000000080400780c */ /* 0x040fe20003fa4270 */
[-C--:B------:R-:W-:Y:S01]  /*3260*/  FMUL R33, R33, R23.reuse ;  /* 0x0000001721217220 */ /* 0x080fe20000400000 */
[----:B------:R-:W-:Y:S01]  /*3270*/  ISETP.GT.AND P3, PT, R3, 0x8, P3 ;  /* 0x000000080300780c */ /* 0x000fe20001f64270 */
[----:B------:R-:W-:Y:S01]  /*3280*/  @P2 STG.E desc[UR36][R6.64+0x4], R25 ;  /* 0x0000041906002986 */ /* 0x000fe2000c101924 */
[----:B------:R-:W-:Y:S01]  /*3290*/  ISETP.GT.AND P4, PT, R4, 0x9, PT ;  /* 0x000000090400780c */ /* 0x000fe20003f84270 */
[----:B------:R-:W-:Y:S01]  /*32a0*/  IMAD.X R9, R65, 0x1, R7, P1 ;  /* 0x0000000141097824 */ /* 0x000fe200008e0607 */
[----:B------:R-:W-:Y:S01]  /*32b0*/  ISETP.GT.AND P2, PT, R3, RZ, P5 ;  /* 0x000000ff0300720c */ /* 0x000fe20002f44270 */
[-C--:B------:R-:W-:Y:S01]  /*32c0*/  FMUL R35, R35, R23.reuse ;  /* 0x0000001723237220 */ /* 0x080fe20000400000 */
[C---:B------:R-:W-:Y:S01]  /*32d0*/  ISETP.GT.AND P1, PT, R3.reuse, RZ, P4 ;  /* 0x000000ff0300720c */ /* 0x040fe20002724270 */
[-C--:B0-----:R-:W-:Y:S01]  /*32e0*/  FMUL R5, R26, R23.reuse ;  /* 0x000000171a057220 */ /* 0x081fe20000400000 */
[----:B------:R-:W-:Y:S01]  /*32f0*/  ISETP.GT.AND P4, PT, R3, 0x8, P4 ;  /* 0x000000080300780c */ /* 0x000fe20002784270 */
[-C--:B------:R-:W-:Y:S01]  /*3300*/  FMUL R37, R37, R23.reuse ;  /* 0x0000001725257220 */ /* 0x080fe20000400000 */
[-C--:B------:R-:W-:Y:S01]  /*3310*/  FMUL R39, R39, R23.reuse ;  /* 0x0000001727277220 */ /* 0x080fe20000400000 */
[-C--:B------:R-:W-:Y:S01]  /*3320*/  FMUL R41, R41, R23.reuse ;  /* 0x0000001729297220 */ /* 0x080fe20000400000 */
[----:B------:R0:W-:Y:S01]  /*3330*/  @P0 STG.E desc[UR36][R8.64], R5 ;  /* 0x0000000508000986 */ /* 0x0001e2000c101924 */
[----:B------:R-:W-:Y:S01]  /*3340*/  ISETP.GT.AND P0, PT, R3, 0x8, P5 ;  /* 0x000000080300780c */ /* 0x000fe20002f04270 */
[-C--:B------:R-:W-:Y:S01]  /*3350*/  FMUL R43, R43, R23.reuse ;  /* 0x000000172b2b7220 */ /* 0x080fe20000400000 */
[C---:B------:R-:W-:Y:S01]  /*3360*/  ISETP.GT.AND P5, PT, R4.reuse, 0x10, PT ;  /* 0x000000100400780c */ /* 0x040fe20003fa4270 */
[----:B------:R-:W-:Y:S01]  /*3370*/  @P3 STG.E desc[UR36][R8.64+0x4], R27 ;  /* 0x0000041b08003986 */ /* 0x000fe2000c101924 */
[----:B------:R-:W-:Y:S01]  /*3380*/  ISETP.GT.AND P3, PT, R4, 0x11, PT ;  /* 0x000000110400780c */ /* 0x000fe20003f64270 */
[-C--:B------:R-:W-:Y:S01]  /*3390*/  FMUL R45, R45, R23.reuse ;  /* 0x000000172d2d7220 */ /* 0x080fe20000400000 */
[-C--:B------:R-:W-:Y:S01]  /*33a0*/  FMUL R47, R47, R23.reuse ;  /* 0x000000172f2f7220 */ /* 0x080fe20000400000 */
[----:B------:R1:W-:Y:S01]  /*33b0*/  @P2 STG.E desc[UR36][R6.64+0x20], R11 ;  /* 0x0000200b06002986 */ /* 0x0003e2000c101924 */
[----:B------:R-:W-:Y:S01]  /*33c0*/  ISETP.GT.AND P2, PT, R3, RZ, P5 ;  /* 0x000000ff0300720c */ /* 0x000fe20002f44270 */
[-C--:B------:R-:W-:Y:S01]  /*33d0*/  FMUL R49, R49, R23.reuse ;  /* 0x0000001731317220 */ /* 0x080fe20000400000 */
[-C--:B------:R-:W-:Y:S01]  /*33e0*/  FMUL R51, R51, R23.reuse ;  /* 0x0000001733337220 */ /* 0x080fe20000400000 */
[-C--:B0-----:R-:W-:Y:S01]  /*33f0*/  FMUL R5, R30, R23.reuse ;  /* 0x000000171e057220 */ /* 0x081fe20000400000 */
[----:B------:R-:W-:Y:S01]  /*3400*/  @P1 STG.E desc[UR36][R6.64+0x24], R29 ;  /* 0x0000241d06001986 */ /* 0x000fe2000c101924 */
[----:B------:R-:W-:Y:S01]  /*3410*/  ISETP.GT.AND P1, PT, R3, RZ, P3 ;  /* 0x000000ff0300720c */ /* 0x000fe20001f24270 */
[-C--:B------:R-:W-:Y:S01]  /*3420*/  FMUL R53, R53, R23.reuse ;  /* 0x0000001735357220 */ /* 0x080fe20000400000 */
[C---:B------:R-:W-:Y:S01]  /*3430*/  ISETP.GT.AND P3, PT, R3.reuse, 0x8, P3 ;  /* 0x000000080300780c */ /* 0x040fe20001f64270 */
[----:B------:R0:W-:Y:S01]  /*3440*/  @P0 STG.E desc[UR36][R8.64+0x20], R5 ;  /* 0x0000200508000986 */ /* 0x0001e2000c101924 */
[----:B------:R-:W-:Y:S01]  /*3450*/  ISETP.GT.AND P0, PT, R3, 0x8, P5 ;  /* 0x000000080300780c */ /* 0x000fe20002f04270 */
[-C--:B------:R-:W-:Y:S01]  /*3460*/  FMUL R13, R54, R23.reuse ;  /* 0x00000017360d7220 */ /* 0x080fe20000400000 */
[-C--:B-1----:R-:W-:Y:S01]  /*3470*/  FMUL R11, R32, R23.reuse ;  /* 0x00000017200b7220 */ /* 0x082fe20000400000 */
[C---:B------:R-:W-:Y:S01]  /*3480*/  ISETP.GT.AND P5, PT, R4.reuse, 0x18, PT ;  /* 0x000000180400780c */ /* 0x040fe20003fa4270 */
[----:B------:R-:W-:Y:S01]  /*3490*/  @P4 STG.E desc[UR36][R8.64+0x24], R31 ;  /* 0x0000241f08004986 */ /* 0x000fe2000c101924 */
[----:B------:R-:W-:Y:S01]  /*34a0*/  ISETP.GT.AND P4, PT, R4, 0x19, PT ;  /* 0x000000190400780c */ /* 0x000fe20003f84270 */
[----:B------:R-:W-:-:S02]  /*34b0*/  FMUL R55, R55, R23 ;  /* 0x0000001737377220 */ /* 0x000fc40000400000 */
[----:B------:R1:W-:Y:S01]  /*34c0*/  @P2 STG.E desc[UR36][R6.64+0x40], R11 ;  /* 0x0000400b06002986 */ /* 0x0003e2000c101924 */
[C---:B------:R-:W-:Y:S01]  /*34d0*/  ISETP.GT.AND P2, PT, R3.reuse, RZ, P5 ;  /* 0x000000ff0300720c */ /* 0x040fe20002f44270 */
[-C--:B0-----:R-:W-:Y:S02]  /*34e0*/  FMUL R5, R34, R23.reuse ;  /* 0x0000001722057220 */ /* 0x081fe40000400000 */
[----:B------:R-:W-:Y:S01]  /*34f0*/  @P1 STG.E desc[UR36][R6.64+0x44], R33 ;  /* 0x0000442106001986 */ /* 0x000fe2000c101924 */
[C---:B------:R-:W-:Y:S02]  /*3500*/  ISETP.GT.AND P1, PT, R3.reuse, RZ, P4 ;  /* 0x000000ff0300720c */ /* 0x040fe40002724270 */
[C---:B------:R-:W-:Y:S01]  /*3510*/  ISETP.GT.AND P4, PT, R3.reuse, 0x8, P4 ;  /* 0x000000080300780c */ /* 0x040fe20002784270 */
[----:B------:R0:W-:Y:S01]  /*3520*/  @P0 STG.E desc[UR36][R8.64+0x40], R5 ;  /* 0x0000400508000986 */ /* 0x0001e2000c101924 */
[C---:B------:R-:W-:Y:S02]  /*3530*/  ISETP.GT.AND P0, PT, R3.reuse, 0x8, P5 ;  /* 0x000000080300780c */ /* 0x040fe40002f04270 */
[----:B------:R-:W-:Y:S01]  /*3540*/  ISETP.GT.AND P5, PT, R4, 0x20, PT ;  /* 0x000000200400780c */ /* 0x000fe20003fa4270 */
[----:B-1----:R-:W-:Y:S01]  /*3550*/  FMUL R11, R36, R23 ;  /* 0x00000017240b7220 */ /* 0x002fe20000400000 */
[----:B------:R-:W-:Y:S02]  /*3560*/  @P3 STG.E desc[UR36][R8.64+0x44], R35 ;  /* 0x0000442308003986 */ /* 0x000fe4000c101924 */
[----:B------:R-:W-:-:S02]  /*3570*/  ISETP.GT.AND P3, PT, R3, RZ, P5 ;  /* 0x000000ff0300720c */ /* 0x000fc40002f64270 */
[----:B------:R1:W-:Y:S01]  /*3580*/  @P2 STG.E desc[UR36][R6.64+0x60], R11 ;  /* 0x0000600b06002986 */ /* 0x0003e2000c101924 */
[----:B------:R-:W-:Y:S01]  /*3590*/  ISETP.GT.AND P2, PT, R4, 0x21, PT ;  /* 0x000000210400780c */ /* 0x000fe20003f44270 */
[-C--:B0-----:R-:W-:Y:S02]  /*35a0*/  FMUL R5, R38, R23.reuse ;  /* 0x0000001726057220 */ /* 0x081fe40000400000 */
[----:B------:R-:W-:Y:S01]  /*35b0*/  @P1 STG.E desc[UR36][R6.64+0x64], R37 ;  /* 0x0000642506001986 */ /* 0x000fe2000c101924 */
[C---:B------:R-:W-:Y:S02]  /*35c0*/  ISETP.GT.AND P1, PT, R3.reuse, RZ, P2 ;  /* 0x000000ff0300720c */ /* 0x040fe40001724270 */
[C---:B------:R-:W-:Y:S01]  /*35d0*/  ISETP.GT.AND P2, PT, R3.reuse, 0x8, P2 ;  /* 0x000000080300780c */ /* 0x040fe20001744270 */
[----:B------:R0:W-:Y:S01]  /*35e0*/  @P0 STG.E desc[UR36][R8.64+0x60], R5 ;  /* 0x0000600508000986 */ /* 0x0001e2000c101924 */
[----:B------:R-:W-:Y:S01]  /*35f0*/  ISETP.GT.AND P0, PT, R3, 0x8, P5 ;  /* 0x000000080300780c */ /* 0x000fe20002f04270 */
[----:B-1----:R-:W-:-:S02]  /*3600*/  FMUL R11, R40, R23 ;  /* 0x00000017280b7220 */ /* 0x002fc40000400000 */
[----:B------:R-:W-:Y:S04]  /*3610*/  @P4 STG.E desc[UR36][R8.64+0x64], R39 ;  /* 0x0000642708004986 */ /* 0x000fe8000c101924 */
[----:B------:R1:W-:Y:S01]  /*3620*/  @P3 STG.E desc[UR36][R6.64+0x80], R11 ;  /* 0x0000800b06003986 */ /* 0x0003e2000c101924 */
[----:B------:R-:W-:Y:S01]  /*3630*/  ISETP.GT.AND P3, PT, R4, 0x28, PT ;  /* 0x000000280400780c */ /* 0x000fe20003f64270 */
[----:B0-----:R-:W-:Y:S02]  /*3640*/  FMUL R5, R42, R23 ;  /* 0x000000172a057220 */ /* 0x001fe40000400000 */
[----:B------:R-:W-:Y:S01]  /*3650*/  @P1 STG.E desc[UR36][R6.64+0x84], R41 ;  /* 0x0000842906001986 */ /* 0x000fe2000c101924 */
[----:B------:R-:W-:Y:S02]  /*3660*/  ISETP.GT.AND P5, PT, R3, RZ, P3 ;  /* 0x000000ff0300720c */ /* 0x000fe40001fa4270 */
[C---:B------:R-:W-:Y:S01]  /*3670*/  ISETP.GT.AND P1, PT, R4.reuse, 0x29, PT ;  /* 0x000000290400780c */ /* 0x040fe20003f24270 */
[----:B------:R0:W-:Y:S01]  /*3680*/  @P0 STG.E desc[UR36][R8.64+0x80], R5 ;  /* 0x0000800508000986 */ /* 0x0001e2000c101924 */
[----:B------:R-:W-:-:S02]  /*3690*/  ISETP.GT.AND P0, PT, R4, 0x30, PT ;  /* 0x000000300400780c */ /* 0x000fc40003f04270 */
[C---:B------:R-:W-:Y:S01]  /*36a0*/  ISETP.GT.AND P4, PT, R3.reuse, RZ, P1 ;  /* 0x000000ff0300720c */ /* 0x040fe20000f84270 */
[-C--:B-1----:R-:W-:Y:S01]  /*36b0*/  FMUL R11, R44, R23.reuse ;  /* 0x000000172c0b7220 */ /* 0x082fe20000400000 */
[C---:B------:R-:W-:Y:S01]  /*36c0*/  ISETP.GT.AND P3, PT, R3.reuse, 0x8, P3 ;  /* 0x000000080300780c */ /* 0x040fe20001f64270 */
[----:B------:R-:W-:Y:S01]  /*36d0*/  @P2 STG.E desc[UR36][R8.64+0x84], R43 ;  /* 0x0000842b08002986 */ /* 0x000fe2000c101924 */
[C---:B------:R-:W-:Y:S02]  /*36e0*/  ISETP.GT.AND P1, PT, R3.reuse, 0x8, P1 ;  /* 0x000000080300780c */ /* 0x040fe40000f24270 */
[----:B------:R-:W-:Y:S01]  /*36f0*/  ISETP.GT.AND P2, PT, R4, 0x31, PT ;  /* 0x000000310400780c */ /* 0x000fe20003f44270 */
[----:B------:R1:W-:Y:S01]  /*3700*/  @P5 STG.E desc[UR36][R6.64+0xa0], R11 ;  /* 0x0000a00b06005986 */ /* 0x0003e2000c101924 */
[C---:B------:R-:W-:Y:S01]  /*3710*/  ISETP.GT.AND P5, PT, R3.reuse, RZ, P0 ;  /* 0x000000ff0300720c */ /* 0x040fe200007a4270 */
[----:B0-----:R-:W-:Y:S01]  /*3720*/  FMUL R5, R46, R23 ;  /* 0x000000172e057220 */ /* 0x001fe20000400000 */
[----:B------:R-:W-:-:S03]  /*3730*/  ISETP.GT.AND P0, PT, R3, 0x8, P0 ;  /* 0x000000080300780c */ /* 0x000fc60000704270 */
[----:B------:R-:W-:Y:S01]  /*3740*/  @P4 STG.E desc[UR36][R6.64+0xa4], R45 ;  /* 0x0000a42d06004986 */ /* 0x000fe2000c101924 */
[C---:B------:R-:W-:Y:S02]  /*3750*/  ISETP.GT.AND P4, PT, R3.reuse, RZ, P2 ;  /* 0x000000ff0300720c */ /* 0x040fe40001784270 */
[----:B------:R-:W-:Y:S01]  /*3760*/  ISETP.GT.AND P2, PT, R3, 0x8, P2 ;  /* 0x000000080300780c */ /* 0x000fe20001744270 */
[----:B------:R0:W-:Y:S01]  /*3770*/  @P3 STG.E desc[UR36][R8.64+0xa0], R5 ;  /* 0x0000a00508003986 */ /* 0x0001e2000c101924 */
[----:B------:R-:W-:Y:S01]  /*3780*/  ISETP.GT.AND P3, PT, R4, 0x39, PT ;  /* 0x000000390400780c */ /* 0x000fe20003f64270 */
[----:B-1----:R-:W-:Y:S02]  /*3790*/  FMUL R11, R48, R23 ;  /* 0x00000017300b7220 */ /* 0x002fe40000400000 */
[----:B------:R-:W-:Y:S01]  /*37a0*/  @P1 STG.E desc[UR36][R8.64+0xa4], R47 ;  /* 0x0000a42f08001986 */ /* 0x000fe2000c101924 */
[----:B------:R-:W-:Y:S01]  /*37b0*/  ISETP.GT.AND P1, PT, R4, 0x38, PT ;  /* 0x000000380400780c */ /* 0x000fe20003f24270 */
[----:B------:R-:W-:-:S02]  /*37c0*/  @P5 IMAD.MOV.U32 R4, RZ, RZ, R6 ;  /* 0x000000ffff045224 */ /* 0x000fc400078e0006 */
[----:B0-----:R-:W-:-:S05]  /*37d0*/  @P5 IMAD.MOV.U32 R5, RZ, RZ, R7 ;  /* 0x000000ffff055224 */ /* 0x001fca00078e0007 */
[----:B------:R0:W-:Y:S01]  /*37e0*/  @P5 STG.E desc[UR36][R4.64+0xc0], R11 ;  /* 0x0000c00b04005986 */ /* 0x0001e2000c101924 */
[C---:B------:R-:W-:Y:S02]  /*37f0*/  ISETP.GT.AND P5, PT, R3.reuse, RZ, P3 ;  /* 0x000000ff0300720c */ /* 0x040fe40001fa4270 */
[----:B------:R-:W-:Y:S01]  /*3800*/  ISETP.GT.AND P3, PT, R3, 0x8, P3 ;  /* 0x000000080300780c */ /* 0x000fe20001f64270 */
[----:B0-----:R-:W-:Y:S02]  /*3810*/  @P4 IMAD.MOV.U32 R4, RZ, RZ, R6 ;  /* 0x000000ffff044224 */ /* 0x001fe400078e0006 */
[----:B------:R-:W-:Y:S01]  /*3820*/  FMUL R11, R52, R23 ;  /* 0x00000017340b7220 */ /* 0x000fe20000400000 */
[----:B------:R-:W-:-:S05]  /*3830*/  @P4 IMAD.MOV.U32 R5, RZ, RZ, R7 ;  /* 0x000000ffff054224 */ /* 0x000fca00078e0007 */
[----:B------:R0:W-:Y:S01]  /*3840*/  @P4 STG.E desc[UR36][R4.64+0xc4], R49 ;  /* 0x0000c43104004986 */ /* 0x0001e2000c101924 */
[C---:B------:R-:W-:Y:S02]  /*3850*/  ISETP.GT.AND P4, PT, R3.reuse, RZ, P1 ;  /* 0x000000ff0300720c */ /* 0x040fe40000f84270 */
[----:B------:R-:W-:Y:S01]  /*3860*/  ISETP.GT.AND P1, PT, R3, 0x8, P1 ;  /* 0x000000080300780c */ /* 0x000fe20000f24270 */
[----:B------:R-:W-:Y:S01]  /*3870*/  FMUL R3, R50, R23 ;  /* 0x0000001732037220 */ /* 0x000fe20000400000 */
[----:B0-----:R-:W-:Y:S02]  /*3880*/  @P0 IMAD.MOV.U32 R4, RZ, RZ, R8 ;  /* 0x000000ffff040224 */ /* 0x001fe400078e0008 */
[----:B------:R-:W-:-:S05]  /*3890*/  @P0 IMAD.MOV.U32 R5, RZ, RZ, R9 ;  /* 0x000000ffff050224 */ /* 0x000fca00078e0009 */
[----:B------:R0:W-:Y:S02]  /*38a0*/  @P0 STG.E desc[UR36][R4.64+0xc0], R3 ;  /* 0x0000c00304000986 */ /* 0x0001e4000c101924 */
[----:B0-----:R-:W-:Y:S02]  /*38b0*/  @P2 IMAD.MOV.U32 R4, RZ, RZ, R8 ;  /* 0x000000ffff042224 */ /* 0x001fe400078e0008 */
[----:B------:R-:W-:-:S05]  /*38c0*/  @P2 IMAD.MOV.U32 R5, RZ, RZ, R9 ;  /* 0x000000ffff052224 */ /* 0x000fca00078e0009 */
[----:B------:R0:W-:Y:S02]  /*38d0*/  @P2 STG.E desc[UR36][R4.64+0xc4], R51 ;  /* 0x0000c43304002986 */ /* 0x0001e4000c101924 */
[----:B0-----:R-:W-:Y:S02]  /*38e0*/  @P4 IMAD.MOV.U32 R4, RZ, RZ, R6 ;  /* 0x000000ffff044224 */ /* 0x001fe400078e0006 */
[----:B------:R-:W-:-:S05]  /*38f0*/  @P4 IMAD.MOV.U32 R5, RZ, RZ, R7 ;  /* 0x000000ffff054224 */ /* 0x000fca00078e0007 */
[----:B------:R0:W-:Y:S04]  /*3900*/  @P4 STG.E desc[UR36][R4.64+0xe0], R11 ;  /* 0x0000e00b04004986 */ /* 0x0001e8000c101924 */
[----:B------:R1:W-:Y:S01]  /*3910*/  @P5 STG.E desc[UR36][R6.64+0xe4], R53 ;  /* 0x0000e43506005986 */ /* 0x0003e2000c101924 */
[----:B0-----:R-:W-:Y:S02]  /*3920*/  @P1 IMAD.MOV.U32 R4, RZ, RZ, R8 ;  /* 0x000000ffff041224 */ /* 0x001fe400078e0008 */
[----:B------:R-:W-:-:S05]  /*3930*/  @P1 IMAD.MOV.U32 R5, RZ, RZ, R9 ;  /* 0x000000ffff051224 */ /* 0x000fca00078e0009 */
[----:B------:R1:W-:Y:S04]  /*3940*/  @P1 STG.E desc[UR36][R4.64+0xe0], R13 ;  /* 0x0000e00d04001986 */ /* 0x0003e8000c101924 */
[----:B------:R1:W-:Y:S02]  /*3950*/  @P3 STG.E desc[UR36][R8.64+0xe4], R55 ;  /* 0x0000e43708003986 */ /* 0x0003e4000c101924 */
.L_x_90:
[----:B------:R-:W-:Y:S05]  /*3960*/  BSYNC B0 ;  /* 0x0000000000007941 */ /* 0x000fea0003800000 */
.L_x_28:
[----:B------:R-:W-:Y:S01]  /*3970*/  ULDC UR4, c[0x0][0xc] ;  /* 0x0000030000047ab9 */ /* 0x000fe20000000800 */
[----:B------:R-:W-:Y:S01]  /*3980*/  ULDC UR5, c[0x0][0x10] ;  /* 0x0000040000057ab9 */ /* 0x000fe20000000800 */
[----:B------:R-:W2:Y:S01]  /*3990*/  LDC R3, c[0x0][0x14] ;  /* 0x00000500ff037b82 */ /* 0x000ea20000000800 */
[----:B------:R-:W-:Y:S01]  /*39a0*/  UIMAD.WIDE.U32 UR4, UR4, UR5, URZ ;  /* 0x00000005040472a5 */ /* 0x000fe2000f8e003f */
[----:B------:R-:W-:Y:S02]  /*39b0*/  IMAD.MOV.U32 R59, RZ, RZ, -0x1 ;  /* 0xffffffffff3b7424 */ /* 0x000fe400078e00ff */
[----:B------:R-:W-:-:S03]  /*39c0*/  IMAD.MOV.U32 R57, RZ, RZ, -0x1 ;  /* 0xffffffffff397424 */ /* 0x000fc600078e00ff */
[----:B--2---:R-:W-:-:S04]  /*39d0*/  IMAD.WIDE.U32 R16, R3, UR4, R16 ;  /* 0x0000000403107c25 */ /* 0x004fc8000f8e0010 */
[----:B------:R-:W-:Y:S01]  /*39e0*/  IMAD R3, R3, UR5, RZ ;  /* 0x0000000503037c24 */ /* 0x000fe2000f8e02ff */
[----:B------:R-:W-:Y:S02]  /*39f0*/  ULDC.64 UR4, c[0x0][0x650] ;  /* 0x0001940000047ab9 */ /* 0x000fe40000000a00 */
[----:B------:R-:W-:Y:S01]  /*3a00*/  ISETP.GE.U32.AND P0, PT, R16, UR4, PT ;  /* 0x0000000410007c0c */ /* 0x000fe2000bf06070 */
[--C-:B------:R-:W-:Y:S01]  /*3a10*/  IMAD.IADD R17, R17, 0x1, R3.reuse ;  /* 0x0000000111117824 */ /* 0x100fe200078e0203 */
[----:B------:R-:W-:-:S04]  /*3a20*/  PRMT R3, RZ, 0x7610, R3 ;  /* 0x00007610ff037816 */ /* 0x000fc80000000003 */
[----:B------:R-:W-:-:S13]  /*3a30*/  ISETP.GE.U32.AND.EX P0, PT, R17, UR5, PT, P0 ;  /* 0x0000000511007c0c */ /* 0x000fda000bf06100 */
[----:B------:R-:W-:Y:S05]  /*3a40*/  @P0 BRA `(.L_x_91) ;  /* 0x0000000400640947 */ /* 0x000fea0003800000 */
[----:B0--3--:R-:W0:Y:S01]  /*3a50*/  S2R R12, SR_CTAID.X ;  /* 0x00000000000c7919 */ /* 0x009e220000002500 */
[----:B-1----:R-:W1:Y:S01]  /*3a60*/  LDC.64 R10, c[0x0][0x628] ;  /* 0x00018a00ff0a7b82 */ /* 0x002e620000000a00 */
[----:B------:R-:W-:Y:S01]  /*3a70*/  ULDC UR4, c[0x0][0x150] ;  /* 0x0000540000047ab9 */ /* 0x000fe20000000800 */
[----:B----4-:R-:W-:Y:S01]  /*3a80*/  IMAD.MOV.U32 R8, RZ, RZ, R16 ;  /* 0x000000ffff087224 */ /* 0x010fe200078e0010 */
[----:B------:R-:W2:Y:S01]  /*3a90*/  S2R R24, SR_CTAID.Y ;  /* 0x0000000000187919 */ /* 0x000ea20000002600 */
[----:B------:R-:W-:-:S04]  /*3aa0*/  IMAD.MOV.U32 R9, RZ, RZ, R17 ;  /* 0x000000ffff097224 */ /* 0x000fc800078e0011 */
[----:B------:R-:W3:Y:S08]  /*3ab0*/  LDC R21, c[0x0][0x144] ;  /* 0x00005100ff157b82 */ /* 0x000ef00000000800 */
[----:B------:R-:W4:Y:S08]  /*3ac0*/  LDC R0, c[0x0][0x630] ;  /* 0x00018c00ff007b82 */ /* 0x000f300000000800 */
[----:B------:R-:W2:Y:S01]  /*3ad0*/  LDC.64 R14, c[0x0][0x620] ;  /* 0x00018800ff0e7b82 */ /* 0x000ea20000000a00 */
[----:B-1----:R-:W-:-:S04]  /*3ae0*/  ISETP.NE.U32.AND P0, PT, R10, RZ, PT ;  /* 0x000000ff0a00720c */ /* 0x002fc80003f05070 */
[----:B------:R-:W-:Y:S02]  /*3af0*/  ISETP.NE.AND.EX P0, PT, R11, RZ, PT, P0 ;  /* 0x000000ff0b00720c */ /* 0x000fe40003f05300 */
[----:B0-----:R-:W-:-:S05]  /*3b00*/  I2FP.F32.U32 R3, R12 ;  /* 0x0000000c00037245 */ /* 0x001fca0000201000 */
[----:B------:R-:W-:-:S04]  /*3b10*/  FMUL R3, R3, UR4 ;  /* 0x0000000403037c20 */ /* 0x000fc80008400000 */
[----:B------:R0:W1:Y:S02]  /*3b20*/  F2I.U32.TRUNC.NTZ R20, R3 ;  /* 0x0000000300147305 */ /* 0x000064000020f000 */
[----:B---34-:R-:W-:Y:S05]  /*3b30*/  @!P0 BRA `(.L_x_92) ;  /* 0x0000000000288947 */ /* 0x018fea0003800000 */
[----:B0-----:R-:W0:Y:S02]  /*3b40*/  LDC R3, c[0x0][0x634] ;  /* 0x00018d00ff037b82 */ /* 0x001e240000000800 */
[----:B0-----:R-:W-:-:S05]  /*3b50*/  IADD3 R3, P0, R16, R3, RZ ;  /* 0x0000000310037210 */ /* 0x001fca0007f1e0ff */
[----:B------:R-:W-:-:S04]  /*3b60*/  IMAD.X R13, RZ, RZ, R17, P0 ;  /* 0x000000ffff0d7224 */ /* 0x000fc800000e0611 */
[----:B------:R-:W-:-:S04]  /*3b70*/  IMAD.WIDE.U32 R4, R13, R10, RZ ;  /* 0x0000000a0d047225 */ /* 0x000fc800078e00ff */
[----:B------:R-:W-:-:S04]  /*3b80*/  IMAD.WIDE.U32 R6, P0, R3, R11, R4 ;  /* 0x0000000b03067225 */ /* 0x000fc80007800004 */
[----:B------:R-:W-:Y:S01]  /*3b90*/  IMAD.WIDE.U32 R4, R3, R10, RZ ;  /* 0x0000000a03047225 */ /* 0x000fe200078e00ff */
[----:B------:R-:W-:-:S03]  /*3ba0*/  MOV R8, R7 ;  /* 0x0000000700087202 */ /* 0x000fc60000000f00 */
[----:B------:R-:W-:Y:S01]  /*3bb0*/  IMAD.X R9, RZ, RZ, RZ, P0 ;  /* 0x000000ffff097224 */ /* 0x000fe200000e06ff */
[----:B------:R-:W-:-:S05]  /*3bc0*/  IADD3 RZ, P0, R5, R6, RZ ;  /* 0x0000000605ff7210 */ /* 0x000fca0007f1e0ff */
[----:B------:R-:W-:-:S08]  /*3bd0*/  IMAD.WIDE.U32.X R8, R13, R11, R8, P0 ;  /* 0x0000000b0d087225 */ /* 0x000fd000000e0408 */
.L_x_92:
[----:B------:R-:W3:Y:S01]  /*3be0*/  LDC.64 R28, c[0x0][0x640] ;  /* 0x00019000ff1c7b82 */ /* 0x000ee20000000a00 */
[-CC-:B------:R-:W-:Y:S01]  /*3bf0*/  SHF.R.U64 R57, R8, R0.reuse, R9.reuse ;  /* 0x0000000008397219 */ /* 0x180fe20000001209 */
[----:B-1----:R-:W-:Y:S01]  /*3c00*/  IMAD.MOV R20, RZ, RZ, -R20 ;  /* 0x000000ffff147224 */ /* 0x002fe200078e0a14 */
[----:B------:R-:W-:Y:S01]  /*3c10*/  SHF.R.U32.HI R0, RZ, R0, R9 ;  /* 0x00000000ff007219 */ /* 0x000fe20000011609 */
[----:B------:R-:W-:Y:S01]  /*3c20*/  ULDC UR4, c[0x0][0x154] ;  /* 0x0000550000047ab9 */ /* 0x000fe20000000800 */
[----:B0-----:R-:W-:Y:S01]  /*3c30*/  IADD3 R3, P0, RZ, -R57, RZ ;  /* 0x80000039ff037210 */ /* 0x001fe20007f1e0ff */
[----:B------:R-:W-:Y:S02]  /*3c40*/  IMAD R21, R21, R20, R12 ;  /* 0x0000001415157224 */ /* 0x000fe400078e020c */
[----:B------:R-:W0:Y:S01]  /*3c50*/  LDC R6, c[0x0][0x618] ;  /* 0x00018600ff067b82 */ /* 0x000e220000000800 */
[----:B------:R-:W-:Y:S02]  /*3c60*/  IMAD.MOV.U32 R7, RZ, RZ, 0x1 ;  /* 0x00000001ff077424 */ /* 0x000fe400078e00ff */
[----:B------:R-:W-:-:S04]  /*3c70*/  IMAD.X R5, RZ, RZ, ~R0, P0 ;  /* 0x000000ffff057224 */ /* 0x000fc800000e0e00 */
[-C--:B--2---:R-:W-:Y:S01]  /*3c80*/  IMAD R0, R5, R14.reuse, RZ ;  /* 0x0000000e05007224 */ /* 0x084fe200078e02ff */
[----:B------:R-:W1:Y:S01]  /*3c90*/  LDC R8, c[0x0][0x608] ;  /* 0x00018200ff087b82 */ /* 0x000e620000000800 */
[----:B------:R-:W-:-:S04]  /*3ca0*/  IMAD.WIDE.U32 R4, R3, R14, R16 ;  /* 0x0000000e03047225 */ /* 0x000fc800078e0010 */
[----:B------:R-:W-:Y:S01]  /*3cb0*/  IMAD R3, R3, R15, R0 ;  /* 0x0000000f03037224 */ /* 0x000fe200078e0200 */
[----:B------:R-:W-:Y:S02]  /*3cc0*/  I2FP.F32.U32 R0, R24 ;  /* 0x0000001800007245 */ /* 0x000fe40000201000 */
[----:B------:R-:W2:Y:S01]  /*3cd0*/  LDC R26, c[0x0][0x658] ;  /* 0x00019600ff1a7b82 */ /* 0x000ea20000000800 */
[----:B------:R-:W-:Y:S01]  /*3ce0*/  IMAD.IADD R3, R5, 0x1, R3 ;  /* 0x0000000105037824 */ /* 0x000fe200078e0203 */
[----:B---3--:R-:W-:Y:S01]  /*3cf0*/  ISETP.NE.U32.AND P0, PT, R28, RZ, PT ;  /* 0x000000ff1c00720c */ /* 0x008fe20003f05070 */
[----:B------:R-:W-:Y:S01]  /*3d00*/  FMUL R0, R0, UR4 ;  /* 0x0000000400007c20 */ /* 0x000fe20008400000 */
[----:B------:R-:W-:Y:S02]  /*3d10*/  IMAD.MOV.U32 R5, RZ, RZ, -0x1 ;  /* 0xffffffffff057424 */ /* 0x000fe400078e00ff */
[----:B------:R-:W-:Y:S01]  /*3d20*/  ISETP.NE.AND.EX P0, PT, R29, RZ, PT, P0 ;  /* 0x000000ff1d00720c */ /* 0x000fe20003f05300 */
[----:B------:R3:W4:Y:S01]  /*3d30*/  F2I.U32.TRUNC.NTZ R13, R0 ;  /* 0x00000000000d7305 */ /* 0x000722000020f000 */
[----:B------:R-:W3:Y:S01]  /*3d40*/  LDC R15, c[0x0][0x148] ;  /* 0x00005200ff0f7b82 */ /* 0x000ee20000000800 */
[----:B0-----:R-:W-:-:S02]  /*3d50*/  SHF.R.U64 R12, R4, R6, R3 ;  /* 0x00000006040c7219 */ /* 0x001fc40000001203 */
[----:B------:R-:W-:-:S05]  /*3d60*/  SHF.R.U32.HI R3, RZ, R6, R3 ;  /* 0x00000006ff037219 */ /* 0x000fca0000011603 */
[----:B------:R-:W0:Y:S01]  /*3d70*/  LDC R20, c[0x0][0x600] ;  /* 0x00018000ff147b82 */ /* 0x000e220000000800 */
[-CC-:B-1----:R-:W-:Y:S02]  /*3d80*/  SHF.R.U64 R10, R12, R8.reuse, R3.reuse ;  /* 0x000000080c0a7219 */ /* 0x182fe40000001203 */
[----:B------:R-:W-:-:S05]  /*3d90*/  SHF.R.U32.HI R3, RZ, R8, R3 ;  /* 0x00000008ff037219 */ /* 0x000fca0000011603 */
[----:B------:R-:W1:Y:S01]  /*3da0*/  LDC R27, c[0x0][0x648] ;  /* 0x00019200ff1b7b82 */ /* 0x000e620000000800 */
[-C--:B--2---:R-:W-:Y:S02]  /*3db0*/  SHF.L.U32 R4, R5, R26.reuse, RZ ;  /* 0x0000001a05047219 */ /* 0x084fe400000006ff */
[-CC-:B------:R-:W-:Y:S02]  /*3dc0*/  SHF.R.U64 R14, R10, R26.reuse, R3.reuse ;  /* 0x0000001a0a0e7219 */ /* 0x180fe40000001203 */
[----:B------:R-:W-:Y:S02]  /*3dd0*/  SHF.R.U32.HI R5, RZ, R26, R3 ;  /* 0x0000001aff057219 */ /* 0x000fe40000011603 */
[----:B------:R-:W-:Y:S01]  /*3de0*/  LOP3.LUT R25, RZ, R4, RZ, 0x33, !PT ;  /* 0x00000004ff197212 */ /* 0x000fe200078e33ff */
[----:B------:R-:W2:Y:S01]  /*3df0*/  LDC R30, c[0x0][0x638] ;  /* 0x00018e00ff1e7b82 */ /* 0x000ea20000000800 */
[----:B------:R-:W-:Y:S01]  /*3e00*/  SHF.L.U32 R26, R7, R26, RZ ;  /* 0x0000001a071a7219 */ /* 0x000fe200000006ff */
[----:B------:R-:W-:-:S06]  /*3e10*/  IMAD.MOV.U32 R4, RZ, RZ, R14 ;  /* 0x000000ffff047224 */ /* 0x000fcc00078e000e */
[----:B------:R-:W0:Y:S01]  /*3e20*/  LDC R31, c[0x0][0x610] ;  /* 0x00018400ff1f7b82 */ /* 0x000e220000000800 */
[----:B----4-:R-:W-:Y:S05]  /*3e30*/  @!P0 BRA `(.L_x_93) ;  /* 0x0000000000288947 */ /* 0x010fea0003800000 */
[----:B------:R-:W4:Y:S02]  /*3e40*/  LDC R3, c[0x0][0x64c] ;  /* 0x00019300ff037b82 */ /* 0x000f240000000800 */
[----:B----4-:R-:W-:-:S05]  /*3e50*/  IADD3 R3, P0, R14, R3, RZ ;  /* 0x000000030e037210 */ /* 0x010fca0007f1e0ff */
        /* <DEDUP_REMOVED lines=8> */
.L_x_93:
[----:B------:R-:W-:Y:S01]  /*3ee0*/  ISETP.NE.AND P0, PT, R2, 0x1, PT ;  /* 0x000000010200780c */ /* 0x000fe20003f05270 */
[----:B0-----:R-:W-:Y:S01]  /*3ef0*/  VIADD R7, R20, 0xffffffff ;  /* 0xffffffff14077836 */ /* 0x001fe20000000000 */
[----:B-1-3--:R-:W-:Y:S01]  /*3f00*/  SHF.R.U64 R0, R4, R27, R5 ;  /* 0x0000001b04007219 */ /* 0x00afe20000001205 */
[----:B------:R-:W-:Y:S01]  /*3f10*/  IMAD.MOV R13, RZ, RZ, -R13 ;  /* 0x000000ffff0d7224 */ /* 0x000fe200078e0a0d */
[----:B------:R-:W-:Y:S01]  /*3f20*/  LOP3.LUT R5, R10, R25, RZ, 0xc0, !PT ;  /* 0x000000190a057212 */ /* 0x000fe200078ec0ff */
[----:B------:R-:W-:Y:S01]  /*3f30*/  IMAD.MOV.U32 R4, RZ, RZ, 0x1 ;  /* 0x00000001ff047424 */ /* 0x000fe200078e00ff */
[----:B------:R-:W-:Y:S01]  /*3f40*/  LOP3.LUT R12, R12, R7, RZ, 0xc0, !PT ;  /* 0x000000070c0c7212 */ /* 0x000fe200078ec0ff */
[----:B------:R-:W-:Y:S02]  /*3f50*/  IMAD.MOV R3, RZ, RZ, -R0 ;  /* 0x000000ffff037224 */ /* 0x000fe400078e0a00 */
[----:B------:R-:W-:Y:S02]  /*3f60*/  IMAD R0, R26, R0, R5 ;  /* 0x000000001a007224 */ /* 0x000fe400078e0205 */
[----:B--2---:R-:W-:-:S02]  /*3f70*/  IMAD R3, R3, R30, R14 ;  /* 0x0000001e03037224 */ /* 0x004fc400078e020e */
[----:B------:R-:W-:Y:S02]  /*3f80*/  @P0 IMAD R21, R15, R13, R24 ;  /* 0x0000000d0f150224 */ /* 0x000fe400078e0218 */
[----:B------:R-:W-:Y:S01]  /*3f90*/  IMAD R5, R3, R20, R12 ;  /* 0x0000001403057224 */ /* 0x000fe200078e020c */
[----:B------:R-:W-:Y:S01]  /*3fa0*/  PRMT R3, R4, 0x7610, R3 ;  /* 0x0000761004037816 */ /* 0x000fe20000000003 */
[----:B------:R-:W-:-:S05]  /*3fb0*/  IMAD R0, R0, R31, R21 ;  /* 0x0000001f00007224 */ /* 0x000fca00078e0215 */
[----:B------:R-:W-:Y:S02]  /*3fc0*/  SEL R59, R5, R0, !P0 ;  /* 0x00000000053b7207 */ /* 0x000fe40004000000 */
[----:B------:R-:W-:-:S07]  /*3fd0*/  SEL R0, R0, R5, !P0 ;  /* 0x0000000500007207 */ /* 0x000fce0004000000 */
.L_x_91:
[----:B------:R-:W-:Y:S01]  /*3fe0*/  LOP3.LUT P0, RZ, R3, 0xff, RZ, 0xc0, !PT ;  /* 0x000000ff03ff7812 */ /* 0x000fe2000780c0ff */
[----:B------:R-:W-:-:S12]  /*3ff0*/  IMAD.MOV.U32 R58, RZ, RZ, R0 ;  /* 0x000000ffff3a7224 */ /* 0x000fd800078e0000 */
[----:B------:R-:W-:Y:S05]  /*4000*/  @P0 BRA `(.L_x_94) ;  /* 0xffffffcc00d80947 */ /* 0x000fea000383ffff */
[----:B------:R-:W-:Y:S05]  /*4010*/  EXIT ;  /* 0x000000000000794d */ /* 0x000fea0003800000 */
.L_x_3:
[----:B0-----:R-:W-:Y:S01]  /*4020*/  ULDC.64 UR4, c[0x0][0x650] ;  /* 0x0001940000047ab9 */ /* 0x001fe20000000a00 */
        /* <DEDUP_REMOVED lines=25> */
.L_x_96:
[--C-:B------:R-:W-:Y:S01]  /*41c0*/  SHF.R.U64 R12, R10, R14, R11.reuse ;  /* 0x0000000e0a0c7219 */ /* 0x100fe2000000120b */
[----:B------:R-:W0:Y:S01]  /*41d0*/  LDC R22, c[0x0][0x618] ;  /* 0x00018600ff167b82 */ /* 0x000e220000000800 */
[----:B------:R-:W-:Y:S01]  /*41e0*/  I2FP.F32.U32 R6, R4 ;  /* 0x0000000400067245 */ /* 0x000fe20000201000 */
[----:B------:R-:W-:Y:S01]  /*41f0*/  ULDC UR4, c[0x0][0x150] ;  /* 0x0000540000047ab9 */ /* 0x000fe20000000800 */
[----:B------:R-:W-:Y:S02]  /*4200*/  SHF.R.U32.HI R5, RZ, R14, R11 ;  /* 0x0000000eff057219 */ /* 0x000fe4000001160b */
[----:B------:R-:W-:Y:S01]  /*4210*/  IADD3 R9, P0, RZ, -R12, RZ ;  /* 0x8000000cff097210 */ /* 0x000fe20007f1e0ff */
[----:B------:R-:W-:Y:S01]  /*4220*/  FMUL R11, R6, UR4 ;  /* 0x00000004060b7c20 */ /* 0x000fe20008400000 */
[----:B------:R-:W-:Y:S01]  /*4230*/  ULDC UR4, c[0x0][0x154] ;  /* 0x0000550000047ab9 */ /* 0x000fe20000000800 */
[----:B------:R-:W1:Y:S02]  /*4240*/  LDC.64 R24, c[0x0][0x640] ;  /* 0x00019000ff187b82 */ /* 0x000e640000000a00 */
[----:B------:R-:W-:-:S02]  /*4250*/  IMAD.X R5, RZ, RZ, ~R5, P0 ;  /* 0x000000ffff057224 */ /* 0x000fc400000e0e05 */
[----:B------:R-:W2:Y:S01]  /*4260*/  F2I.U32.TRUNC.NTZ R11, R11 ;  /* 0x0000000b000b7305 */ /* 0x000ea2000020f000 */
[----:B------:R-:W-:-:S03]  /*4270*/  IMAD.WIDE.U32 R6, R9, R20, R16 ;  /* 0x0000001409067225 */ /* 0x000fc600078e0010 */
[----:B------:R-:W3:Y:S01]  /*4280*/  LDC R13, c[0x0][0x144] ;  /* 0x00005100ff0d7b82 */ /* 0x000ee20000000800 */
[----:B------:R-:W-:-:S04]  /*4290*/  IMAD R8, R5, R20, RZ ;  /* 0x0000001405087224 */ /* 0x000fc800078e02ff */
[----:B------:R-:W-:Y:S02]  /*42a0*/  IMAD R5, R9, R21, R8 ;  /* 0x0000001509057224 */ /* 0x000fe400078e0208 */
[----:B------:R-:W-:Y:S01]  /*42b0*/  IMAD.MOV.U32 R8, RZ, RZ, -0x1 ;  /* 0xffffffffff087424 */ /* 0x000fe200078e00ff */
[----:B------:R-:W4:Y:S01]  /*42c0*/  LDC R14, c[0x0][0x608] ;  /* 0x00018200ff0e7b82 */ /* 0x000f220000000800 */
[----:B------:R-:W-:Y:S01]  /*42d0*/  IMAD.IADD R5, R7, 0x1, R5 ;  /* 0x0000000107057824 */ /* 0x000fe200078e0205 */
[----:B------:R-:W-:-:S04]  /*42e0*/  I2FP.F32.U32 R7, R3 ;  /* 0x0000000300077245 */ /* 0x000fc80000201000 */
[-C--:B0-----:R-:W-:Y:S01]  /*42f0*/  SHF.R.U64 R10, R6, R22.reuse, R5 ;  /* 0x00000016060a7219 */ /* 0x081fe20000001205 */
[----:B--2---:R-:W-:Y:S01]  /*4300*/  IMAD.MOV R6, RZ, RZ, -R11 ;  /* 0x000000ffff067224 */ /* 0x004fe200078e0a0b */
[----:B------:R-:W0:Y:S01]  /*4310*/  LDC R9, c[0x0][0x658] ;  /* 0x00019600ff097b82 */ /* 0x000e220000000800 */
[----:B-1----:R-:W-:Y:S01]  /*4320*/  ISETP.NE.U32.AND P0, PT, R24, RZ, PT ;  /* 0x000000ff1800720c */ /* 0x002fe20003f05070 */
[----:B------:R-:W-:Y:S01]  /*4330*/  FMUL R7, R7, UR4 ;  /* 0x0000000407077c20 */ /* 0x000fe20008400000 */
[----:B------:R-:W-:Y:S02]  /*4340*/  SHF.R.U32.HI R5, RZ, R22, R5 ;  /* 0x00000016ff057219 */ /* 0x000fe40000011605 */
[----:B------:R-:W-:-:S03]  /*4350*/  ISETP.NE.AND.EX P0, PT, R25, RZ, PT, P0 ;  /* 0x000000ff1900720c */ /* 0x000fc60003f05300 */
[----:B------:R-:W1:Y:S01]  /*4360*/  LDC R20, c[0x0][0x148] ;  /* 0x00005200ff147b82 */ /* 0x000e620000000800 */
[----:B---3--:R-:W-:Y:S02]  /*4370*/  IMAD R23, R13, R6, R4 ;  /* 0x000000060d177224 */ /* 0x008fe400078e0204 */
[----:B------:R-:W-:-:S05]  /*4380*/  IMAD.MOV.U32 R6, RZ, RZ, 0x1 ;  /* 0x00000001ff067424 */ /* 0x000fca00078e00ff */
[----:B------:R-:W2:Y:S01]  /*4390*/  LDC R21, c[0x0][0x600] ;  /* 0x00018000ff157b82 */ /* 0x000ea20000000800 */
[-CC-:B----4-:R-:W-:Y:S02]  /*43a0*/  SHF.R.U64 R13, R10, R14.reuse, R5.reuse ;  /* 0x0000000e0a0d7219 */ /* 0x190fe40000001205 */
[----:B------:R-:W-:Y:S02]  /*43b0*/  SHF.R.U32.HI R4, RZ, R14, R5 ;  /* 0x0000000eff047219 */ /* 0x000fe40000011605 */
[----:B------:R3:W4:Y:S03]  /*43c0*/  F2I.U32.TRUNC.NTZ R14, R7 ;  /* 0x00000007000e7305 */ /* 0x000726000020f000 */
[----:B------:R-:W1:Y:S01]  /*43d0*/  LDC R26, c[0x0][0x648] ;  /* 0x00019200ff1a7b82 */ /* 0x000e620000000800 */
[-C--:B0-----:R-:W-:Y:S02]  /*43e0*/  SHF.R.U64 R15, R13, R9.reuse, R4 ;  /* 0x000000090d0f7219 */ /* 0x081fe40000001204 */
[----:B------:R-:W-:-:S02]  /*43f0*/  SHF.L.U32 R8, R8, R9, RZ ;  /* 0x0000000908087219 */ /* 0x000fc400000006ff */
[-C--:B------:R-:W-:Y:S01]  /*4400*/  SHF.R.U32.HI R5, RZ, R9.reuse, R4 ;  /* 0x00000009ff057219 */ /* 0x080fe20000011604 */
[----:B------:R-:W-:Y:S01]  /*4410*/  IMAD.MOV.U32 R4, RZ, RZ, R15 ;  /* 0x000000ffff047224 */ /* 0x000fe200078e000f */
[----:B------:R-:W-:Y:S01]  /*4420*/  SHF.L.U32 R22, R6, R9, RZ ;  /* 0x0000000906167219 */ /* 0x000fe200000006ff */
[----:B------:R-:W0:Y:S01]  /*4430*/  LDC R27, c[0x0][0x638] ;  /* 0x00018e00ff1b7b82 */ /* 0x000e220000000800 */
[----:B------:R-:W-:-:S07]  /*4440*/  LOP3.LUT R28, RZ, R8, RZ, 0x33, !PT ;  /* 0x00000008ff1c7212 */ /* 0x000fce00078e33ff */
        /* <DEDUP_REMOVED lines=12> */
.L_x_97:
[----:B------:R-:W-:Y:S01]  /*4510*/  ISETP.NE.AND P0, PT, R2, 0x1, PT ;  /* 0x000000010200780c */ /* 0x000fe20003f05270 */
[----:B--2---:R-:W-:Y:S01]  /*4520*/  VIADD R7, R21, 0xffffffff ;  /* 0xffffffff15077836 */ /* 0x004fe20000000000 */
[----:B-1----:R-:W-:Y:S01]  /*4530*/  SHF.R.U64 R5, R4, R26, R5 ;  /* 0x0000001a04057219 */ /* 0x002fe20000001205 */
[----:B------:R-:W-:Y:S01]  /*4540*/  IMAD.MOV R14, RZ, RZ, -R14 ;  /* 0x000000ffff0e7224 */ /* 0x000fe200078e0a0e */
[----:B------:R-:W-:Y:S01]  /*4550*/  LOP3.LUT R4, R13, R28, RZ, 0xc0, !PT ;  /* 0x0000001c0d047212 */ /* 0x000fe200078ec0ff */
[----:B------:R-:W-:Y:S01]  /*4560*/  IMAD.MOV.U32 R8, RZ, RZ, R12 ;  /* 0x000000ffff087224 */ /* 0x000fe200078e000c */
[----:B------:R-:W-:Y:S01]  /*4570*/  LOP3.LUT R10, R10, R7, RZ, 0xc0, !PT ;  /* 0x000000070a0a7212 */ /* 0x000fe200078ec0ff */
[----:B------:R-:W-:Y:S02]  /*4580*/  IMAD.MOV R6, RZ, RZ, -R5 ;  /* 0x000000ffff067224 */ /* 0x000fe400078e0a05 */
[----:B------:R-:W-:-:S04]  /*4590*/  IMAD R4, R22, R5, R4 ;  /* 0x0000000516047224 */ /* 0x000fc800078e0204 */
[----:B------:R-:W-:Y:S02]  /*45a0*/  @P0 IMAD R23, R20, R14, R3 ;  /* 0x0000000e14170224 */ /* 0x000fe400078e0203 */
[----:B0-----:R-:W-:Y:S02]  /*45b0*/  IMAD R3, R6, R27, R15 ;  /* 0x0000001b06037224 */ /* 0x001fe400078e020f */
[----:B------:R-:W-:Y:S02]  /*45c0*/  IMAD R7, R4, R29, R23 ;  /* 0x0000001d04077224 */ /* 0x000fe400078e0217 */
[----:B------:R-:W-:Y:S02]  /*45d0*/  IMAD R4, R3, R21, R10 ;  /* 0x0000001503047224 */ /* 0x000fe400078e020a */
[----:B------:R-:W-:-:S03]  /*45e0*/  IMAD.MOV.U32 R6, RZ, RZ, 0x1 ;  /* 0x00000001ff067424 */ /* 0x000fc600078e00ff */
[----:B------:R-:W-:Y:S02]  /*45f0*/  SEL R9, R4, R7, !P0 ;  /* 0x0000000704097207 */ /* 0x000fe40004000000 */
[----:B------:R-:W-:-:S07]  /*4600*/  SEL R7, R7, R4, !P0 ;  /* 0x0000000407077207 */ /* 0x000fce0004000000 */
.L_x_95:
[----:B------:R-:W-:-:S08]  /*4610*/  NOP ;  /* 0x0000000000007918 */ /* 0x000fd00000000000 */
[----:B------:R-:W0:-:S00]  /*4620*/  USETMAXREG.DEALLOC.CTAPOOL 0x28 ;  /* 0x00000028000079c8 */ /* 0x000e0000080e0500 */
[----:B0-----:R-:W-:-:S13]  /*4630*/  ISETP.NE.AND P0, PT, R0, RZ, PT ;  /* 0x000000ff0000720c */ /* 0x001fda0003f05270 */
[----:B------:R-:W-:Y:S05]  /*4640*/  @P0 EXIT ;  /* 0x000000000000094d */ /* 0x000fea0003800000 */
[----:B------:R-:W-:Y:S01]  /*4650*/  LOP3.LUT P0, RZ, R6, 0xff, RZ, 0xc0, !PT ;  /* 0x000000ff06ff7812 */ /* 0x000fe2000780c0ff */
[----:B------:R-:W-:Y:S02]  /*4660*/  IMAD.MOV.U32 R0, RZ, RZ, 0x1 ;  /* 0x00000001ff007424 */ /* 0x000fe400078e00ff */
[----:B------:R-:W-:-:S10]  /*4670*/  IMAD.MOV.U32 R12, RZ, RZ, RZ ;  /* 0x000000ffff0c7224 */ /* 0x000fd400078e00ff */
[----:B------:R-:W-:Y:S05]  /*4680*/  @!P0 BRA `(.L_x_98) ;  /* 0x0000000c00308947 */ /* 0x000fea0003800000 */
[----:B------:R-:W0:Y:S01]  /*4690*/  LDC R0, c[0x0][0x28c] ;  /* 0x0000a300ff007b82 */ /* 0x000e220000000800 */
[----:B------:R-:W-:Y:S01]  /*46a0*/  ULDC UR5, c[0x0][0x600] ;  /* 0x0001800000057ab9 */ /* 0x000fe20000000800 */
[----:B------:R-:W-:Y:S01]  /*46b0*/  ULDC UR4, c[0x0][0xc] ;  /* 0x0000030000047ab9 */ /* 0x000fe20000000800 */
[----:B------:R-:W-:Y:S01]  /*46c0*/  UIADD3 UR16, UR5, -0x1, URZ ;  /* 0xffffffff05107890 */ /* 0x000fe2000fffe03f */
[C---:B------:R-:W-:Y:S01]  /*46d0*/  LOP3.LUT P2, RZ, R18.reuse, 0x7f, RZ, 0xc0, !PT ;  /* 0x0000007f12ff7812 */ /* 0x040fe2000784c0ff */
[----:B------:R-:W-:Y:S01]  /*46e0*/  ULDC UR6, c[0x0][0x658] ;  /* 0x0001960000067ab9 */ /* 0x000fe20000000800 */
[----:B------:R-:W-:Y:S01]  /*46f0*/  ULDC UR5, c[0x0][0x10] ;  /* 0x0000040000057ab9 */ /* 0x000fe20000000800 */
[----:B------:R-:W-:Y:S01]  /*4700*/  UMOV UR7, 0xffffffff ;  /* 0xffffffff00077882 */ /* 0x000fe20000000000 */
[----:B------:R-:W-:Y:S01]  /*4710*/  UMOV UR8, 0x1 ;  /* 0x0000000100087882 */ /* 0x000fe20000000000 */
[----:B------:R-:W-:Y:S01]  /*4720*/  UIMAD.WIDE.U32 UR4, UR4, UR5, URZ ;  /* 0x00000005040472a5 */ /* 0x000fe2000f8e003f */
[----:B------:R-:W-:Y:S01]  /*4730*/  LOP3.LUT P0, RZ, R18, 0x1f, RZ, 0xc0, !PT ;  /* 0x0000001f12ff7812 */ /* 0x000fe2000780c0ff */
[----:B------:R-:W-:Y:S01]  /*4740*/  USHF.L.U32 UR7, UR7, UR6, URZ ;  /* 0x0000000607077299 */ /* 0x000fe2000800063f */
[----:B------:R-:W-:Y:S01]  /*4750*/  BSSY B0, `(.L_x_98) ;  /* 0x00000bf000007945 */ /* 0x000fe20003800000 */
[----:B------:R-:W-:Y:S01]  /*4760*/  USHF.L.U32 UR18, UR8, UR6, URZ ;  /* 0x0000000608127299 */ /* 0x000fe2000800063f */
[----:B------:R-:W-:Y:S01]  /*4770*/  IMAD.MOV.U32 R13, RZ, RZ, 0x1 ;  /* 0x00000001ff0d7424 */ /* 0x000fe200078e00ff */
[----:B------:R-:W-:Y:S01]  /*4780*/  LOP3.LUT R11, R19, 0x2, RZ, 0xfc, !PT ;  /* 0x00000002130b7812 */ /* 0x000fe200078efcff */
[----:B------:R-:W-:Y:S01]  /*4790*/  ULDC UR6, c[0x0][0x14] ;  /* 0x0000050000067ab9 */ /* 0x000fe20000000800 */
[----:B------:R-:W-:Y:S01]  /*47a0*/  PLOP3.LUT P0, PT, P0, P2, PT, 0x8a, 0x0 ;  /* 0x000000000000781c */ /* 0x000fe20000705172 */
[----:B------:R-:W-:Y:S01]  /*47b0*/  UIMAD.WIDE.U32 UR20, UR4, UR6, URZ ;  /* 0x00000006041472a5 */ /* 0x000fe2000f8e003f */
[----:B------:R-:W-:Y:S01]  /*47c0*/  IMAD.MOV.U32 R12, RZ, RZ, RZ ;  /* 0x000000ffff0c7224 */ /* 0x000fe200078e00ff */
[----:B------:R-:W-:-:S02]  /*47d0*/  UIMAD UR13, UR5, UR6, URZ ;  /* 0x00000006050d72a4 */ /* 0x000fc4000f8e023f */
[----:B------:R-:W-:Y:S01]  /*47e0*/  ULOP3.LUT UR17, URZ, UR7, URZ, 0x33, !UPT ;  /* 0x000000073f117292 */ /* 0x000fe2000f8e333f */
[----:B0-----:R-:W-:Y:S01]  /*47f0*/  VIADD R0, R0, 0x1f ;  /* 0x0000001f00007836 */ /* 0x001fe20000000000 */
[----:B------:R-:W-:Y:S01]  /*4800*/  UIADD3 UR13, UR21, UR13, URZ ;  /* 0x0000000d150d7290 */ /* 0x000fe2000fffe03f */
[----:B------:R-:W-:-:S03]  /*4810*/  ULDC.64 UR22, c[0x0][0x198] ;  /* 0x0000660000167ab9 */ /* 0x000fc60000000a00 */
[----:B------:R-:W-:-:S04]  /*4820*/  SHF.R.S32.HI R3, RZ, 0x1f, R0 ;  /* 0x0000001fff037819 */ /* 0x000fc80000011400 */
[----:B------:R-:W-:Y:S01]  /*4830*/  LEA.HI R3, R3, R0, RZ, 0x5 ;  /* 0x0000000003037211 */ /* 0x000fe200078f28ff */
[----:B------:R-:W-:-:S03]  /*4840*/  IMAD.MOV.U32 R0, RZ, RZ, 0x1 ;  /* 0x00000001ff007424 */ /* 0x000fc600078e00ff */
[----:B------:R-:W-:-:S05]  /*4850*/  SHF.R.S32.HI R3, RZ, 0x5, R3 ;  /* 0x00000005ff037819 */ /* 0x000fca0000011403 */
[----:B------:R-:W-:-:S07]  /*4860*/  VIADD R10, R3, 0x1 ;  /* 0x00000001030a7836 */ /* 0x000fce0000000000 */
.L_x_110:
[----:B------:R-:W-:-:S03]  /*4870*/  UMOV UR4, 0xffffffff ;  /* 0xffffffff00047882 */ /* 0x000fc60000000000 */
[----:B------:R-:W-:Y:S05]  /*4880*/  BRA.DIV UR4, `(.L_x_99) ;  /* 0x0000000e04e47947 */ /* 0x000fea000b800000 */
[----:B------:R-:W-:-:S13]  /*4890*/  ELECT P6, URZ, PT ;  /* 0x00000000003f782f */ /* 0x000fda00038c0000 */
.L_x_123:
[----:B------:R-:W0:Y:S01]  /*48a0*/  LDC R4, c[0x0][0x28c] ;  /* 0x0000a300ff047b82 */ /* 0x000e220000000800 */
[----:B------:R-:W-:Y:S01]  /*48b0*/  BSSY B1, `(.L_x_100) ;  /* 0x0000037000017945 */ /* 0x000fe20003800000 */
[----:B0-----:R-:W-:-:S13]  /*48c0*/  ISETP.LT.OR P6, PT, R4, 0x1, !P6 ;  /* 0x000000010400780c */ /* 0x001fda00077c1670 */
[----:B------:R-:W-:Y:S05]  /*48d0*/  @P6 BRA `(.L_x_101) ;  /* 0x0000000000d06947 */ /* 0x000fea0003800000 */
[----:B------:R-:W-:Y:S01]  /*48e0*/  IMAD.SHL.U32 R15, R9, 0x40, RZ ;  /* 0x00000040090f7824 */ /* 0x000fe200078e00ff */
[----:B------:R-:W-:Y:S01]  /*48f0*/  MOV R20, RZ ;  /* 0x000000ff00147202 */ /* 0x000fe20000000f00 */
[----:B------:R-:W-:Y:S02]  /*4900*/  IMAD.SHL.U32 R18, R7, 0x80, RZ ;  /* 0x0000008007127824 */ /* 0x000fe400078e00ff */
[----:B------:R-:W-:Y:S02]  /*4910*/  IMAD.MOV.U32 R4, RZ, RZ, R10 ;  /* 0x000000ffff047224 */ /* 0x000fe400078e000a */
[----:B------:R-:W-:Y:S02]  /*4920*/  IMAD.MOV.U32 R5, RZ, RZ, R0 ;  /* 0x000000ffff057224 */ /* 0x000fe400078e0000 */
[----:B------:R-:W-:-:S07]  /*4930*/  IMAD.MOV.U32 R6, RZ, RZ, R12 ;  /* 0x000000ffff067224 */ /* 0x000fce00078e000c */
.L_x_105:
[----:B------:R-:W0:Y:S01]  /*4940*/  S2R R14, SR_CgaCtaId ;  /* 0x00000000000e7919 */ /* 0x000e220000008800 */
[----:B------:R-:W-:Y:S01]  /*4950*/  MOV R7, 0x400 ;  /* 0x0000040000077802 */ /* 0x000fe20000000f00 */
[----:B------:R-:W1:Y:S03]  /*4960*/  @!P2 LDC R9, c[0x0][0x500] ;  /* 0x00014000ff09ab82 */ /* 0x000e660000000800 */
[----:B0-----:R-:W-:Y:S02]  /*4970*/  LEA R21, R14, R7, 0x18 ;  /* 0x000000070e157211 */ /* 0x001fe400078ec0ff */
[----:B------:R-:W-:-:S03]  /*4980*/  SHF.L.U32 R7, R5, 0x1f, RZ ;  /* 0x0000001f05077819 */ /* 0x000fc600000006ff */
[----:B------:R-:W-:-:S04]  /*4990*/  IMAD R14, R6, 0x8, R21 ;  /* 0x00000008060e7824 */ /* 0x000fc800078e0215 */
[----:B------:R-:W0:Y:S02]  /*49a0*/  SYNCS.PHASECHK.TRANS64.TRYWAIT P1, [R14+URZ+0x30], R7 ;  /* 0x000030070e0075a7 */ /* 0x000e24000802017f */
[----:B01----:R-:W-:Y:S05]  /*49b0*/  @!P1 BRA `(.L_x_102) ;  /* 0x0000000c00b89947 */ /* 0x003fea0003800000 */
.L_x_124:
[----:B0-----:R-:W-:Y:S01]  /*49c0*/  PRMT R7, R11, 0x9910, RZ ;  /* 0x000099100b077816 */ /* 0x001fe200000000ff */
[----:B------:R0:W-:Y:S03]  /*49d0*/  @!P2 SYNCS.ARRIVE.TRANS64 RZ, [R14+URZ], R9 ;  /* 0x000000090effa9a7 */ /* 0x0001e6000800003f */
[----:B------:R-:W-:-:S13]  /*49e0*/  ISETP.NE.AND P1, PT, R7, 0x2, PT ;  /* 0x000000020700780c */ /* 0x000fda0003f25270 */
[----:B0-----:R-:W-:Y:S05]  /*49f0*/  @P1 BRA `(.L_x_103) ;  /* 0x0000000000041947 */ /* 0x001fea0003800000 */
[----:B------:R-:W-:Y:S01]  /*4a00*/  BPT.TRAP 0x1 ;  /* 0x000000040000795c */ /* 0x000fe20000300000 */
.L_x_103:
[----:B------:R-:W-:Y:S05]  /*4a10*/  @P0 BRA `(.L_x_104) ;  /* 0x0000000000040947 */ /* 0x000fea0003800000 */
[----:B------:R-:W-:Y:S01]  /*4a20*/  BPT.TRAP 0x1 ;  /* 0x000000040000795c */ /* 0x000fe20000300000 */
.L_x_104:
[--C-:B------:R-:W-:Y:S01]  /*4a30*/  IMAD R7, R6, 0x4000, R21.reuse ;  /* 0x0000400006077824 */ /* 0x100fe200078e0215 */
[----:B------:R-:W-:Y:S01]  /*4a40*/  R2UR UR9, R14 ;  /* 0x000000000e0972ca */ /* 0x000fe200000e0000 */
[----:B------:R-:W-:Y:S01]  /*4a50*/  IMAD R21, R6, 0x2000, R21 ;  /* 0x0000200006157824 */ /* 0x000fe200078e0215 */
[----:B------:R-:W-:Y:S01]  /*4a60*/  UIADD3 UR4, UP0, UR22, 0xf0, URZ ;  /* 0x000000f016047890 */ /* 0x000fe2000ff1e03f */
[----:B------:R-:W-:Y:S01]  /*4a70*/  VIADD R4, R4, 0xffffffff ;  /* 0xffffffff04047836 */ /* 0x000fe20000000000 */
[----:B------:R-:W-:Y:S01]  /*4a80*/  R2UR UR5, R7 ;  /* 0x00000000070572ca */ /* 0x000fe200000e0000 */
[----:B------:R-:W-:Y:S01]  /*4a90*/  UIADD3 UR24, UP1, UR22, 0x1f0, URZ ;  /* 0x000001f016187890 */ /* 0x000fe2000ff3e03f */
[----:B------:R-:W-:Y:S01]  /*4aa0*/  R2UR UR8, R21 ;  /* 0x00000000150872ca */ /* 0x000fe200000e0000 */
[----:B------:R-:W-:Y:S01]  /*4ab0*/  VIADD R6, R6, 0x1 ;  /* 0x0000000106067836 */ /* 0x000fe20000000000 */
[----:B------:R-:W-:Y:S01]  /*4ac0*/  R2UR UR11, R18 ;  /* 0x00000000120b72ca */ /* 0x000fe200000e0000 */
[----:B------:R-:W-:Y:S01]  /*4ad0*/  UIADD3.X UR25, URZ, UR23, URZ, UP1, !UPT ;  /* 0x000000173f197290 */ /* 0x000fe20008ffe43f */
[----:B------:R-:W-:Y:S01]  /*4ae0*/  R2UR UR10, R20 ;  /* 0x00000000140a72ca */ /* 0x000fe200000e0000 */
[----:B------:R-:W-:Y:S01]  /*4af0*/  UMOV UR6, 0x0 ;  /* 0x0000000000067882 */ /* 0x000fe20000000000 */
[----:B------:R-:W-:Y:S01]  /*4b00*/  R2UR UR12, R8 ;  /* 0x00000000080c72ca */ /* 0x000fe200000e0000 */
[----:B------:R-:W-:Y:S01]  /*4b10*/  UMOV UR7, 0x10000000 ;  /* 0x1000000000077882 */ /* 0x000fe20000000000 */
[----:B------:R-:W-:Y:S01]  /*4b20*/  R2UR UR19, R15 ;  /* 0x000000000f1372ca */ /* 0x000fe200000e0000 */
[----:B------:R-:W-:Y:S01]  /*4b30*/  VIADD R20, R20, 0x20 ;  /* 0x0000002014147836 */ /* 0x000fe20000000000 */
[----:B------:R-:W-:Y:S01]  /*4b40*/  ISETP.GT.AND P3, PT, R4, 0x1, PT ;  /* 0x000000010400780c */ /* 0x000fe20003f64270 */
[----:B------:R-:W-:Y:S01]  /*4b50*/  UIADD3 UR14, UR5, 0x180, URZ ;  /* 0x00000180050e7890 */ /* 0x000fe2000fffe03f */
[----:B------:R-:W-:Y:S01]  /*4b60*/  ISETP.NE.AND P1, PT, R6, 0x6, PT ;  /* 0x000000060600780c */ /* 0x000fe20003f25270 */
[----:B------:R-:W-:-:S02]  /*4b70*/  UIADD3.X UR5, URZ, UR23, URZ, UP0, !UPT ;  /* 0x000000173f057290 */ /* 0x000fc400087fe43f */
[----:B------:R-:W-:Y:S01]  /*4b80*/  UIADD3 UR15, UR8, 0x18180, URZ ;  /* 0x00018180080f7890 */ /* 0x000fe2000fffe03f */
[----:B------:R-:W-:Y:S02]  /*4b90*/  SEL R14, RZ, 0x1, P1 ;  /* 0x00000001ff0e7807 */ /* 0x000fe40000800000 */
[----:B------:R-:W-:Y:S01]  /*4ba0*/  UMOV UR8, UR14 ;  /* 0x0000000e00087c82 */ /* 0x000fe20008000000 */
[----:B------:R-:W-:Y:S02]  /*4bb0*/  SEL R6, R6, RZ, P1 ;  /* 0x000000ff06067207 */ /* 0x000fe40000800000 */
[----:B------:R-:W-:Y:S01]  /*4bc0*/  LOP3.LUT R5, R5, R14, RZ, 0x3c, !PT ;  /* 0x0000000e05057212 */ /* 0x000fe200078e3cff */
[----:B------:R0:W-:Y:S02]  /*4bd0*/  UTMALDG.3D [UR8], [UR4], desc[UR6] ;  /* 0x00000608040075b4 */ /* 0x0001e40008011000 */
[----:B0-----:R-:W-:Y:S01]  /*4be0*/  UMOV UR8, UR15 ;  /* 0x0000000f00087c82 */ /* 0x001fe20008000000 */
[----:B------:R-:W-:-:S02]  /*4bf0*/  UMOV UR11, UR19 ;  /* 0x00000013000b7c82 */ /* 0x000fc40008000000 */
[----:B------:R0:W-:Y:S02]  /*4c00*/  UTMALDG.3D [UR8], [UR24], desc[UR6] ;  /* 0x00000608180075b4 */ /* 0x0001e40008011000 */
[----:B0-----:R-:W-:Y:S05]  /*4c10*/  @P3 BRA `(.L_x_105) ;  /* 0xfffffffc00483947 */ /* 0x001fea000383ffff */
.L_x_101:
[----:B------:R-:W-:Y:S05]  /*4c20*/  BSYNC B1 ;  /* 0x0000000000017941 */ /* 0x000fea0003800000 */
.L_x_100:
[----:B------:R-:W-:Y:S01]  /*4c30*/  LOP3.LUT P3, RZ, R13, 0xff, RZ, 0xc0, !PT ;  /* 0x000000ff0dff7812 */ /* 0x000fe2000786c0ff */
[----:B------:R-:W-:Y:S01]  /*4c40*/  IMAD.IADD R12, R3, 0x1, R12 ;  /* 0x00000001030c7824 */ /* 0x000fe200078e020c */
[----:B------:R-:W-:Y:S01]  /*4c50*/  IADD3 R16, P4, R16, UR20, RZ ;  /* 0x0000001410107c10 */ /* 0x000fe2000ff9e0ff */
[----:B------:R-:W-:Y:S01]  /*4c60*/  ULDC.64 UR4, c[0x0][0x650] ;  /* 0x0001940000047ab9 */ /* 0x000fe20000000a00 */
[----:B------:R-:W-:Y:S01]  /*4c70*/  BSSY B1, `(.L_x_106) ;  /* 0x000006a000017945 */ /* 0x000fe20003800000 */
[----:B------:R-:W-:Y:S01]  /*4c80*/  IMAD.MOV.U32 R9, RZ, RZ, -0x1 ;  /* 0xffffffffff097424 */ /* 0x000fe200078e00ff */
[----:B------:R-:W-:Y:S01]  /*4c90*/  ISETP.GT.U32.AND P1, PT, R12, 0x5, PT ;  /* 0x000000050c00780c */ /* 0x000fe20003f24070 */
[----:B------:R-:W-:Y:S01]  /*4ca0*/  IMAD.MOV.U32 R8, RZ, RZ, -0x1 ;  /* 0xffffffffff087424 */ /* 0x000fe200078e00ff */
[----:B------:R-:W-:Y:S02]  /*4cb0*/  IADD3.X R17, R17, UR13, RZ, P4, !PT ;  /* 0x0000000d11117c10 */ /* 0x000fe4000a7fe4ff */
[----:B------:R-:W-:-:S02]  /*4cc0*/  ISETP.LT.U32.AND P1, PT, R3, 0x6, P1 ;  /* 0x000000060300780c */ /* 0x000fc40000f21070 */
[----:B------:R-:W-:Y:S01]  /*4cd0*/  PRMT R13, RZ, 0x7610, R13 ;  /* 0x00007610ff0d7816 */ /* 0x000fe2000000000d */
[----:B------:R-:W0:Y:S01]  /*4ce0*/  @P3 S2R R5, SR_CgaCtaId ;  /* 0x0000000000053919 */ /* 0x000e220000008800 */
[----:B------:R-:W-:-:S04]  /*4cf0*/  @P3 MOV R4, 0x400 ;  /* 0x0000040000043802 */ /* 0x000fc80000000f00 */
[----:B0-----:R-:W-:Y:S01]  /*4d00*/  @P3 LEA R6, R5, R4, 0x18 ;  /* 0x0000000405063211 */ /* 0x001fe200078ec0ff */
[----:B------:R-:W-:-:S03]  /*4d10*/  IMAD.WIDE.U32 R4, R12, -0x55555555, RZ ;  /* 0xaaaaaaab0c047825 */ /* 0x000fc600078e00ff */
[----:B------:R0:W-:Y:S01]  /*4d20*/  @P3 SYNCS.ARRIVE.TRANS64.A1T0 RZ, [R6+URZ+0x78], RZ ;  /* 0x000078ff06ff39a7 */ /* 0x0001e2000810003f */
[----:B------:R-:W-:Y:S02]  /*4d30*/  ISETP.GE.U32.AND P3, PT, R3, 0x6, PT ;  /* 0x000000060300780c */ /* 0x000fe40003f66070 */
[----:B------:R-:W-:Y:S02]  /*4d40*/  SHF.R.U32.HI R7, RZ, 0x2, R5 ;  /* 0x00000002ff077819 */ /* 0x000fe40000011605 */
[----:B------:R-:W-:Y:S02]  /*4d50*/  SEL R5, RZ, 0x1, !P1 ;  /* 0x00000001ff057807 */ /* 0x000fe40004800000 */
[----:B------:R-:W-:Y:S01]  /*4d60*/  ISETP.GE.U32.AND P1, PT, R16, UR4, PT ;  /* 0x0000000410007c0c */ /* 0x000fe2000bf26070 */
[----:B------:R-:W-:Y:S01]  /*4d70*/  IMAD R12, R7, -0x6, R12 ;  /* 0xfffffffa070c7824 */ /* 0x000fe200078e020c */
[----:B------:R-:W-:Y:S02]  /*4d80*/  LOP3.LUT R0, R0, R5, RZ, 0x3c, !PT ;  /* 0x0000000500007212 */ /* 0x000fe400078e3cff */
[----:B------:R-:W-:-:S02]  /*4d90*/  ISETP.GE.U32.AND.EX P1, PT, R17, UR5, PT, P1 ;  /* 0x0000000511007c0c */ /* 0x000fc4000bf26110 */
[----:B------:R-:W-:Y:S02]  /*4da0*/  PRMT R4, RZ, 0x7610, R4 ;  /* 0x00007610ff047816 */ /* 0x000fe40000000004 */
[----:B------:R-:W-:Y:S01]  /*4db0*/  @P3 LOP3.LUT R0, R0, 0x1, R7, 0x78, !PT ;  /* 0x0000000100003812 */ /* 0x000fe200078e7807 */
[----:B------:R-:W-:-:S08]  /*4dc0*/  IMAD.MOV.U32 R7, RZ, RZ, -0x1 ;  /* 0xffffffffff077424 */ /* 0x000fd000078e00ff */
[----:B0-----:R-:W-:Y:S05]  /*4dd0*/  @P1 BRA `(.L_x_107) ;  /* 0x00000004004c1947 */ /* 0x001fea0003800000 */
[----:B------:R-:W-:Y:S01]  /*4de0*/  ULDC.64 UR4, c[0x0][0x628] ;  /* 0x00018a0000047ab9 */ /* 0x000fe20000000a00 */
[----:B------:R-:W0:Y:S01]  /*4df0*/  S2R R15, SR_CTAID.X ;  /* 0x00000000000f7919 */ /* 0x000e220000002500 */
[----:B------:R-:W-:Y:S01]  /*4e00*/  ISETP.NE.U32.AND P1, PT, RZ, UR4, PT ;  /* 0x00000004ff007c0c */ /* 0x000fe2000bf25070 */
[----:B------:R-:W-:Y:S01]  /*4e10*/  ULDC UR7, c[0x0][0x630] ;  /* 0x00018c0000077ab9 */ /* 0x000fe20000000800 */
[----:B------:R-:W-:Y:S01]  /*4e20*/  IMAD.MOV.U32 R4, RZ, RZ, R16 ;  /* 0x000000ffff047224 */ /* 0x000fe200078e0010 */
[----:B------:R-:W1:Y:S01]  /*4e30*/  S2R R14, SR_CTAID.Y ;  /* 0x00000000000e7919 */ /* 0x000e620000002600 */
[----:B------:R-:W-:Y:S01]  /*4e40*/  ISETP.NE.AND.EX P1, PT, RZ, UR5, PT, P1 ;  /* 0x00000005ff007c0c */ /* 0x000fe2000bf25310 */
[----:B------:R-:W-:-:S12]  /*4e50*/  IMAD.MOV.U32 R5, RZ, RZ, R17 ;  /* 0x000000ffff057224 */ /* 0x000fd800078e0011 */
[----:B------:R-:W-:Y:S05]  /*4e60*/  @!P1 BRA `(.L_x_108) ;  /* 0x0000000000289947 */ /* 0x000fea0003800000 */
[----:B------:R-:W-:Y:S02]  /*4e70*/  ULDC UR6, c[0x0][0x634] ;  /* 0x00018d0000067ab9 */ /* 0x000fe40000000800 */
[----:B------:R-:W-:-:S05]  /*4e80*/  IADD3 R9, P1, R16, UR6, RZ ;  /* 0x0000000610097c10 */ /* 0x000fca000ff3e0ff */
[----:B------:R-:W-:-:S04]  /*4e90*/  IMAD.X R21, RZ, RZ, R17, P1 ;  /* 0x000000ffff157224 */ /* 0x000fc800008e0611 */
[----:B------:R-:W-:-:S04]  /*4ea0*/  IMAD.WIDE.U32 R6, R21, UR4, RZ ;  /* 0x0000000415067c25 */ /* 0x000fc8000f8e00ff */
[----:B------:R-:W-:-:S04]  /*4eb0*/  IMAD.WIDE.U32 R6, P1, R9, UR5, R6 ;  /* 0x0000000509067c25 */ /* 0x000fc8000f820006 */
[----:B------:R-:W-:-:S04]  /*4ec0*/  IMAD.WIDE.U32 R8, R9, UR4, RZ ;  /* 0x0000000409087c25 */ /* 0x000fc8000f8e00ff */
[----:B------:R-:W-:Y:S01]  /*4ed0*/  IMAD.X R5, RZ, RZ, RZ, P1 ;  /* 0x000000ffff057224 */ /* 0x000fe200008e06ff */
[----:B------:R-:W-:Y:S01]  /*4ee0*/  IADD3 RZ, P1, R9, R6, RZ ;  /* 0x0000000609ff7210 */ /* 0x000fe20007f3e0ff */
[----:B------:R-:W-:-:S04]  /*4ef0*/  IMAD.MOV.U32 R4, RZ, RZ, R7 ;  /* 0x000000ffff047224 */ /* 0x000fc800078e0007 */
[----:B------:R-:W-:-:S08]  /*4f00*/  IMAD.WIDE.U32.X R4, R21, UR5, R4, P1 ;  /* 0x0000000515047c25 */ /* 0x000fd000088e0404 */
.L_x_108:
[--C-:B------:R-:W-:Y:S01]  /*4f10*/  SHF.R.U64 R8, R4, UR7, R5.reuse ;  /* 0x0000000704087c19 */ /* 0x100fe20008001205 */
[----:B------:R-:W-:Y:S01]  /*4f20*/  ULDC.64 UR4, c[0x0][0x620] ;  /* 0x0001880000047ab9 */ /* 0x000fe20000000a00 */
[----:B------:R-:W-:Y:S01]  /*4f30*/  SHF.R.U32.HI R4, RZ, UR7, R5 ;  /* 0x00000007ff047c19 */ /* 0x000fe20008011605 */
[----:B------:R-:W2:Y:S01]  /*4f40*/  LDC R24, c[0x0][0x144] ;  /* 0x00005100ff187b82 */ /* 0x000ea20000000800 */
[----:B------:R-:W-:Y:S01]  /*4f50*/  IADD3 R7, P1, RZ, -R8, RZ ;  /* 0x80000008ff077210 */ /* 0x000fe20007f3e0ff */
[----:B------:R-:W-:Y:S01]  /*4f60*/  ULDC.64 UR8, c[0x0][0x640] ;  /* 0x0001900000087ab9 */ /* 0x000fe20000000a00 */
[----:B0-----:R-:W-:Y:S01]  /*4f70*/  I2FP.F32.U32 R9, R15 ;  /* 0x0000000f00097245 */ /* 0x001fe20000201000 */
[----:B------:R-:W-:Y:S02]  /*4f80*/  ULDC UR6, c[0x0][0x608] ;  /* 0x0001820000067ab9 */ /* 0x000fe40000000800 */
[----:B------:R-:W-:Y:S01]  /*4f90*/  IMAD.X R4, RZ, RZ, ~R4, P1 ;  /* 0x000000ffff047224 */ /* 0x000fe200008e0e04 */
[----:B------:R-:W-:Y:S01]  /*4fa0*/  ISETP.NE.U32.AND P1, PT, RZ, UR8, PT ;  /* 0x00000008ff007c0c */ /* 0x000fe2000bf25070 */
[----:B------:R-:W0:Y:S02]  /*4fb0*/  LDC R21, c[0x0][0x148] ;  /* 0x00005200ff157b82 */ /* 0x000e240000000800 */
[----:B------:R-:W-:Y:S01]  /*4fc0*/  IMAD R6, R4, UR4, RZ ;  /* 0x0000000404067c24 */ /* 0x000fe2000f8e02ff */
[----:B------:R-:W-:Y:S01]  /*4fd0*/  ISETP.NE.AND.EX P1, PT, RZ, UR9, PT, P1 ;  /* 0x00000009ff007c0c */ /* 0x000fe2000bf25310 */
[----:B------:R-:W-:Y:S01]  /*4fe0*/  IMAD.WIDE.U32 R4, R7, UR4, R16 ;  /* 0x0000000407047c25 */ /* 0x000fe2000f8e0010 */
[----:B------:R-:W-:-:S03]  /*4ff0*/  ULDC UR4, c[0x0][0x150] ;  /* 0x0000540000047ab9 */ /* 0x000fc60000000800 */
[----:B------:R-:W-:Y:S02]  /*5000*/  IMAD R7, R7, UR5, R6 ;  /* 0x0000000507077c24 */ /* 0x000fe4000f8e0206 */
[----:B------:R-:W-:Y:S01]  /*5010*/  FMUL R6, R9, UR4 ;  /* 0x0000000409067c20 */ /* 0x000fe20008400000 */
[----:B------:R-:W-:Y:S01]  /*5020*/  ULDC UR4, c[0x0][0x618] ;  /* 0x0001860000047ab9 */ /* 0x000fe20000000800 */
[----:B------:R-:W-:Y:S01]  /*5030*/  ULDC UR5, c[0x0][0x154] ;  /* 0x0000550000057ab9 */ /* 0x000fe20000000800 */
[----:B------:R-:W-:-:S03]  /*5040*/  IMAD.IADD R5, R5, 0x1, R7 ;  /* 0x0000000105057824 */ /* 0x000fc600078e0207 */
[----:B------:R-:W3:Y:S02]  /*5050*/  F2I.U32.TRUNC.NTZ R6, R6 ;  /* 0x0000000600067305 */ /* 0x000ee4000020f000 */
[----:B------:R-:W-:Y:S02]  /*5060*/  SHF.R.U64 R9, R4, UR4, R5 ;  /* 0x0000000404097c19 */ /* 0x000fe40008001205 */
[----:B-1----:R-:W-:-:S05]  /*5070*/  I2FP.F32.U32 R4, R14 ;  /* 0x0000000e00047245 */ /* 0x002fca0000201000 */
[----:B------:R-:W-:Y:S01]  /*5080*/  FMUL R22, R4, UR5 ;  /* 0x0000000504167c20 */ /* 0x000fe20008400000 */
[----:B------:R-:W-:Y:S01]  /*5090*/  SHF.R.U32.HI R4, RZ, UR4, R5 ;  /* 0x00000004ff047c19 */ /* 0x000fe20008011605 */
[----:B------:R-:W-:-:S03]  /*50a0*/  ULDC UR4, c[0x0][0x658] ;  /* 0x0001960000047ab9 */ /* 0x000fc60000000800 */
[--C-:B------:R-:W-:Y:S01]  /*50b0*/  SHF.R.U64 R20, R9, UR6, R4.reuse ;  /* 0x0000000609147c19 */ /* 0x100fe20008001204 */
[----:B------:R-:W1:Y:S01]  /*50c0*/  F2I.U32.TRUNC.NTZ R22, R22 ;  /* 0x0000001600167305 */ /* 0x000e62000020f000 */
[----:B------:R-:W-:Y:S01]  /*50d0*/  SHF.R.U32.HI R5, RZ, UR6, R4 ;  /* 0x00000006ff057c19 */ /* 0x000fe20008011604 */
[----:B---3--:R-:W-:-:S03]  /*50e0*/  IMAD.MOV R6, RZ, RZ, -R6 ;  /* 0x000000ffff067224 */ /* 0x008fc600078e0a06 */
[----:B------:R-:W-:Y:S01]  /*50f0*/  SHF.R.U64 R18, R20, UR4, R5 ;  /* 0x0000000414127c19 */ /* 0x000fe20008001205 */
[----:B--2---:R-:W-:Y:S01]  /*5100*/  IMAD R15, R24, R6, R15 ;  /* 0x00000006180f7224 */ /* 0x004fe200078e020f */
[----:B------:R-:W-:-:S03]  /*5110*/  SHF.R.U32.HI R23, RZ, UR4, R5 ;  /* 0x00000004ff177c19 */ /* 0x000fc60008011605 */
[----:B------:R-:W-:Y:S02]  /*5120*/  IMAD.MOV.U32 R4, RZ, RZ, R18 ;  /* 0x000000ffff047224 */ /* 0x000fe400078e0012 */
[----:B------:R-:W-:Y:S01]  /*5130*/  IMAD.MOV.U32 R5, RZ, RZ, R23 ;  /* 0x000000ffff057224 */ /* 0x000fe200078e0017 */
[----:B-1----:R-:W-:Y:S06]  /*5140*/  @!P1 BRA `(.L_x_109) ;  /* 0x0000000000289947 */ /* 0x002fec0003800000 */
[----:B------:R-:W-:Y:S02]  /*5150*/  ULDC UR4, c[0x0][0x64c] ;  /* 0x0001930000047ab9 */ /* 0x000fe40000000800 */
[----:B------:R-:W-:-:S05]  /*5160*/  IADD3 R5, P1, R18, UR4, RZ ;  /* 0x0000000412057c10 */ /* 0x000fca000ff3e0ff */
[----:B------:R-:W-:-:S04]  /*5170*/  IMAD.X R23, RZ, RZ, R23, P1 ;  /* 0x000000ffff177224 */ /* 0x000fc800008e0617 */
[----:B------:R-:W-:-:S04]  /*5180*/  IMAD.WIDE.U32 R6, R23, UR8, RZ ;  /* 0x0000000817067c25 */ /* 0x000fc8000f8e00ff */
[----:B------:R-:W-:-:S04]  /*5190*/  IMAD.WIDE.U32 R6, P1, R5, UR9, R6 ;  /* 0x0000000905067c25 */ /* 0x000fc8000f820006 */
[----:B------:R-:W-:-:S04]  /*51a0*/  IMAD.WIDE.U32 R4, R5, UR8, RZ ;  /* 0x0000000805047c25 */ /* 0x000fc8000f8e00ff */
[----:B------:R-:W-:Y:S01]  /*51b0*/  IMAD.MOV.U32 R4, RZ, RZ, R7 ;  /* 0x000000ffff047224 */ /* 0x000fe200078e0007 */
[----:B------:R-:W-:Y:S01]  /*51c0*/  IADD3 RZ, P3, R5, R6, RZ ;  /* 0x0000000605ff7210 */ /* 0x000fe20007f7e0ff */
[----:B------:R-:W-:-:S04]  /*51d0*/  IMAD.X R5, RZ, RZ, RZ, P1 ;  /* 0x000000ffff057224 */ /* 0x000fc800008e06ff */
[----:B------:R-:W-:-:S08]  /*51e0*/  IMAD.WIDE.U32.X R4, R23, UR9, R4, P3 ;  /* 0x0000000917047c25 */ /* 0x000fd000098e0404 */
.L_x_109:
[----:B------:R-:W-:Y:S01]  /*51f0*/  ISETP.NE.AND P1, PT, R2, 0x1, PT ;  /* 0x000000010200780c */ /* 0x000fe20003f25270 */
[----:B------:R-:W-:Y:S01]  /*5200*/  ULDC UR4, c[0x0][0x648] ;  /* 0x0001920000047ab9 */ /* 0x000fe20000000800 */
[----:B------:R-:W-:Y:S01]  /*5210*/  LOP3.LUT R20, R20, UR17, RZ, 0xc0, !PT ;  /* 0x0000001114147c12 */ /* 0x000fe2000f8ec0ff */
[----:B------:R-:W-:Y:S01]  /*5220*/  IMAD.MOV R22, RZ, RZ, -R22 ;  /* 0x000000ffff167224 */ /* 0x000fe200078e0a16 */
[----:B------:R-:W-:Y:S01]  /*5230*/  SHF.R.U64 R5, R4, UR4, R5 ;  /* 0x0000000404057c19 */ /* 0x000fe20008001205 */
[----:B------:R-:W-:Y:S01]  /*5240*/  ULDC UR4, c[0x0][0x638] ;  /* 0x00018e0000047ab9 */ /* 0x000fe20000000800 */
[----:B------:R-:W-:Y:S01]  /*5250*/  LOP3.LUT R9, R9, UR16, RZ, 0xc0, !PT ;  /* 0x0000001009097c12 */ /* 0x000fe2000f8ec0ff */
[----:B------:R-:W-:Y:S01]  /*5260*/  ULDC UR5, c[0x0][0x610] ;  /* 0x0001840000057ab9 */ /* 0x000fe20000000800 */
[----:B------:R-:W-:Y:S02]  /*5270*/  IMAD.MOV.U32 R4, RZ, RZ, 0x1 ;  /* 0x00000001ff047424 */ /* 0x000fe400078e00ff */
[----:B------:R-:W-:-:S02]  /*5280*/  IMAD.MOV R7, RZ, RZ, -R5 ;  /* 0x000000ffff077224 */ /* 0x000fc400078e0a05 */
[----:B------:R-:W-:Y:S02]  /*5290*/  IMAD R20, R5, UR18, R20 ;  /* 0x0000001205147c24 */ /* 0x000fe4000f8e0214 */
[----:B0-----:R-:W-:Y:S02]  /*52a0*/  @P1 IMAD R15, R21, R22, R14 ;  /* 0x00000016150f1224 */ /* 0x001fe400078e020e */
[----:B------:R-:W-:Y:S01]  /*52b0*/  IMAD R18, R7, UR4, R18 ;  /* 0x0000000407127c24 */ /* 0x000fe2000f8e0212 */
[----:B------:R-:W-:Y:S01]  /*52c0*/  ULDC UR4, c[0x0][0x600] ;  /* 0x0001800000047ab9 */ /* 0x000fe20000000800 */
[----:B------:R-:W-:Y:S02]  /*52d0*/  IMAD R15, R20, UR5, R15 ;  /* 0x00000005140f7c24 */ /* 0x000fe4000f8e020f */
[----:B------:R-:W-:-:S05]  /*52e0*/  IMAD R18, R18, UR4, R9 ;  /* 0x0000000412127c24 */ /* 0x000fca000f8e0209 */
[----:B------:R-:W-:Y:S02]  /*52f0*/  SEL R9, R18, R15, !P1 ;  /* 0x0000000f12097207 */ /* 0x000fe40004800000 */
[----:B------:R-:W-:-:S07]  /*5300*/  SEL R7, R15, R18, !P1 ;  /* 0x000000120f077207 */ /* 0x000fce0004800000 */
.L_x_107:
[----:B------:R-:W-:Y:S05]  /*5310*/  BSYNC B1 ;  /* 0x0000000000017941 */ /* 0x000fea0003800000 */
.L_x_106:
[----:B------:R-:W-:-:S13]  /*5320*/  LOP3.LUT P1, RZ, R4, 0xff, RZ, 0xc0, !PT ;  /* 0x000000ff04ff7812 */ /* 0x000fda000782c0ff */
[----:B------:R-:W-:Y:S05]  /*5330*/  @P1 BRA `(.L_x_110) ;  /* 0xfffffff4004c1947 */ /* 0x000fea000383ffff */
[----:B------:R-:W-:Y:S05]  /*5340*/  BSYNC B0 ;  /* 0x0000000000007941 */ /* 0x000fea0003800000 */
.L_x_98:
[----:B------:R-:W-:-:S03]  /*5350*/  UMOV UR4, 0xffffffff ;  /* 0xffffffff00047882 */ /* 0x000fc60000000000 */
[----:B------:R-:W-:Y:S05]  /*5360*/  BRA.DIV UR4, `(.L_x_111) ;  /* 0x0000000604607947 */ /* 0x000fea000b800000 */
[----:B------:R-:W-:-:S13]  /*5370*/  ELECT P6, URZ, PT ;  /* 0x00000000003f782f */ /* 0x000fda00038c0000 */
.L_x_127:
[----:B------:R-:W-:Y:S04]  /*5380*/  BSSY B0, `(.L_x_112) ;  /* 0x000003d000007945 */ /* 0x000fe80003800000 */
[----:B------:R-:W-:Y:S05]  /*5390*/  @!P6 BRA `(.L_x_113) ;  /* 0x0000000000ece947 */ /* 0x000fea0003800000 */
[----:B------:R-:W-:-:S04]  /*53a0*/  LOP3.LUT R19, R19, 0x2, RZ, 0xfc, !PT ;  /* 0x0000000213137812 */ /* 0x000fc800078efcff */
[----:B------:R-:W-:-:S13]  /*53b0*/  ISETP.NE.AND P0, PT, R19, 0x3, PT ;  /* 0x000000031300780c */ /* 0x000fda0003f05270 */
[----:B------:R-:W-:Y:S05]  /*53c0*/  @!P0 BRA `(.L_x_114) ;  /* 0x0000000000048947 */ /* 0x000fea0003800000 */
[----:B------:R-:W-:Y:S01]  /*53d0*/  BPT.TRAP 0x1 ;  /* 0x000000040000795c */ /* 0x000fe20000300000 */
.L_x_114:
[----:B------:R-:W0:Y:S01]  /*53e0*/  S2R R3, SR_CgaCtaId ;  /* 0x0000000000037919 */ /* 0x000e220000008800 */
[----:B------:R-:W-:-:S04]  /*53f0*/  MOV R2, 0x400 ;  /* 0x0000040000027802 */ /* 0x000fc80000000f00 */
[----:B0-----:R-:W-:Y:S02]  /*5400*/  LEA R3, R3, R2, 0x18 ;  /* 0x0000000203037211 */ /* 0x001fe400078ec0ff */
[----:B------:R-:W-:-:S03]  /*5410*/  SHF.L.U32 R2, R0, 0x1f, RZ ;  /* 0x0000001f00027819 */ /* 0x000fc600000006ff */
[----:B------:R-:W-:-:S04]  /*5420*/  VIADD R3, R3, 0x30 ;  /* 0x0000003003037836 */ /* 0x000fc80000000000 */
[C---:B------:R-:W-:Y:S02]  /*5430*/  IMAD R7, R12.reuse, 0x8, R3 ;  /* 0x000000080c077824 */ /* 0x040fe400078e0203 */
[----:B------:R-:W-:Y:S02]  /*5440*/  VIADD R12, R12, 0x1 ;  /* 0x000000010c0c7836 */ /* 0x000fe40000000000 */
[----:B------:R-:W0:Y:S03]  /*5450*/  SYNCS.PHASECHK.TRANS64.TRYWAIT P0, [R7+URZ], R2 ;  /* 0x00000002070075a7 */ /* 0x000e26000800017f */
[----:B------:R-:W-:-:S04]  /*5460*/  ISETP.NE.AND P1, PT, R12, 0x6, PT ;  /* 0x000000060c00780c */ /* 0x000fc80003f25270 */
[----:B------:R-:W-:Y:S02]  /*5470*/  SEL R5, RZ, 0x1, P1 ;  /* 0x00000001ff057807 */ /* 0x000fe40000800000 */
[----:B------:R-:W-:Y:S02]  /*5480*/  SEL R12, R12, RZ, P1 ;  /* 0x000000ff0c0c7207 */ /* 0x000fe40000800000 */
[----:B------:R-:W-:-:S03]  /*5490*/  LOP3.LUT R5, R0, R5, RZ, 0x3c, !PT ;  /* 0x0000000500057212 */ /* 0x000fc600078e3cff */
[----:B------:R-:W-:Y:S01]  /*54a0*/  IMAD R9, R12, 0x8, R3 ;  /* 0x000000080c097824 */ /* 0x000fe200078e0203 */
[----:B------:R-:W-:Y:S01]  /*54b0*/  SHF.L.U32 R4, R5, 0x1f, RZ ;  /* 0x0000001f05047819 */ /* 0x000fe200000006ff */
[----:B0-----:R-:W-:Y:S06]  /*54c0*/  @!P0 BRA `(.L_x_115) ;  /* 0x0000000400288947 */ /* 0x001fec0003800000 */
.L_x_128:
[----:B------:R-:W1:Y:S01]  /*54d0*/  SYNCS.PHASECHK.TRANS64.TRYWAIT P0, [R9+URZ], R4 ;  /* 0x00000004090075a7 */ /* 0x000e62000800017f */
[----:B------:R-:W-:-:S05]  /*54e0*/  VIADD R0, R12, 0x1 ;  /* 0x000000010c007836 */ /* 0x000fca0000000000 */
[----:B------:R-:W-:-:S04]  /*54f0*/  ISETP.NE.AND P1, PT, R0, 0x6, PT ;  /* 0x000000060000780c */ /* 0x000fc80003f25270 */
[----:B0-----:R-:W-:Y:S02]  /*5500*/  SEL R2, RZ, 0x1, P1 ;  /* 0x00000001ff027807 */ /* 0x001fe40000800000 */
[----:B------:R-:W-:Y:S02]  /*5510*/  SEL R0, R0, RZ, P1 ;  /* 0x000000ff00007207 */ /* 0x000fe40000800000 */
[----:B------:R-:W-:-:S03]  /*5520*/  LOP3.LUT R7, R5, R2, RZ, 0x3c, !PT ;  /* 0x0000000205077212 */ /* 0x000fc600078e3cff */
[----:B------:R-:W-:Y:S01]  /*5530*/  IMAD R6, R0, 0x8, R3 ;  /* 0x0000000800067824 */ /* 0x000fe200078e0203 */
[----:B------:R-:W-:Y:S01]  /*5540*/  SHF.L.U32 R5, R7, 0x1f, RZ ;  /* 0x0000001f07057819 */ /* 0x000fe200000006ff */
[----:B-1----:R-:W-:Y:S06]  /*5550*/  @!P0 BRA `(.L_x_116) ;  /* 0x0000000400188947 */ /* 0x002fec0003800000 */
.L_x_129:
[----:B------:R-:W1:Y:S01]  /*5560*/  SYNCS.PHASECHK.TRANS64.TRYWAIT P0, [R6+URZ], R5 ;  /* 0x00000005060075a7 */ /* 0x000e62000800017f */
[----:B------:R-:W-:-:S05]  /*5570*/  VIADD R0, R0, 0x1 ;  /* 0x0000000100007836 */ /* 0x000fca0000000000 */
[----:B------:R-:W-:-:S04]  /*5580*/  ISETP.NE.AND P1, PT, R0, 0x6, PT ;  /* 0x000000060000780c */ /* 0x000fc80003f25270 */
[----:B------:R-:W-:Y:S02]  /*5590*/  SEL R2, RZ, 0x1, P1 ;  /* 0x00000001ff027807 */ /* 0x000fe40000800000 */
[----:B------:R-:W-:Y:S02]  /*55a0*/  SEL R0, R0, RZ, P1 ;  /* 0x000000ff00007207 */ /* 0x000fe40000800000 */
[----:B------:R-:W-:-:S03]  /*55b0*/  LOP3.LUT R7, R7, R2, RZ, 0x3c, !PT ;  /* 0x0000000207077212 */ /* 0x000fc600078e3cff */
[----:B0-----:R-:W-:Y:S01]  /*55c0*/  IMAD R9, R0, 0x8, R3 ;  /* 0x0000000800097824 */ /* 0x001fe200078e0203 */
[----:B------:R-:W-:Y:S01]  /*55d0*/  SHF.L.U32 R4, R7, 0x1f, RZ ;  /* 0x0000001f07047819 */ /* 0x000fe200000006ff */
[----:B-1----:R-:W-:Y:S06]  /*55e0*/  @!P0 BRA `(.L_x_117) ;  /* 0x0000000400088947 */ /* 0x002fec0003800000 */
.L_x_130:
        /* <DEDUP_REMOVED lines=9> */
.L_x_131:
[----:B------:R-:W1:Y:S01]  /*5680*/  SYNCS.PHASECHK.TRANS64.TRYWAIT P0, [R6+URZ], R5 ;  /* 0x00000005060075a7 */ /* 0x000e62000800017f */
[----:B------:R-:W-:-:S05]  /*5690*/  VIADD R0, R0, 0x1 ;  /* 0x0000000100007836 */ /* 0x000fca0000000000 */
[----:B------:R-:W-:-:S04]  /*56a0*/  ISETP.NE.AND P1, PT, R0, 0x6, PT ;  /* 0x000000060000780c */ /* 0x000fc80003f25270 */
[----:B------:R-:W-:Y:S02]  /*56b0*/  SEL R2, RZ, 0x1, P1 ;  /* 0x00000001ff027807 */ /* 0x000fe40000800000 */
[----:B------:R-:W-:Y:S02]  /*56c0*/  SEL R0, R0, RZ, P1 ;  /* 0x000000ff00007207 */ /* 0x000fe40000800000 */
[----:B------:R-:W-:Y:S01]  /*56d0*/  LOP3.LUT R2, R7, R2, RZ, 0x3c, !PT ;  /* 0x0000000207027212 */ /* 0x000fe200078e3cff */
[----:B-1----:R-:W-:Y:S06]  /*56e0*/  @!P0 BRA `(.L_x_119) ;  /* 0x0000000000f08947 */ /* 0x002fec0003800000 */
.L_x_132:
[----:B------:R-:W-:Y:S01]  /*56f0*/  IMAD R3, R0, 0x8, R3 ;  /* 0x0000000800037824 */ /* 0x000fe200078e0203 */
[----:B------:R-:W-:-:S07]  /*5700*/  SHF.L.U32 R0, R2, 0x1f, RZ ;  /* 0x0000001f02007819 */ /* 0x000fce00000006ff */
.L_x_120:
[----:B--2---:R2:W3:Y:S02]  /*5710*/  SYNCS.PHASECHK.TRANS64.TRYWAIT P0, [R3+URZ], R0 ;  /* 0x00000000030075a7 */ /* 0x0044e4000800017f */
[----:B---3--:R-:W-:Y:S05]  /*5720*/  @!P0 NANOSLEEP.SYNCS 0x989680 ;  /* 0x009896800000895d */ /* 0x008fea0003900000 */
[----:B------:R-:W3:Y:S02]  /*5730*/  @!P0 SYNCS.PHASECHK.TRANS64 P0, [R3+URZ], R0 ;  /* 0x00000000030085a7 */ /* 0x000ee4000800007f */
[----:B---3--:R-:W-:Y:S05]  /*5740*/  @!P0 BRA `(.L_x_120) ;  /* 0xfffffffc00f08947 */ /* 0x008fea000383ffff */
.L_x_113:
[----:B------:R-:W-:Y:S05]  /*5750*/  BSYNC B0 ;  /* 0x0000000000007941 */ /* 0x000fea0003800000 */
.L_x_112:
[----:B------:R-:W-:Y:S05]  /*5760*/  EXIT ;  /* 0x000000000000794d */ /* 0x000fea0003800000 */
.L_x_17:
[----:B---3--:R3:W4:Y:S02]  /*5770*/  SYNCS.PHASECHK.TRANS64.TRYWAIT P1, [R3+URZ], R0 ;  /* 0x00000000030075a7 */ /* 0x008724000802017f */
[----:B----4-:R-:W-:Y:S05]  /*5780*/  @!P1 NANOSLEEP.SYNCS 0x989680 ;  /* 0x009896800000995d */ /* 0x010fea0003900000 */
[----:B------:R-:W4:Y:S02]  /*5790*/  @!P1 SYNCS.PHASECHK.TRANS64 P1, [R3+URZ], R0 ;  /* 0x00000000030095a7 */ /* 0x000f24000802007f */
[----:B----4-:R-:W-:Y:S05]  /*57a0*/  @!P1 BRA `(.L_x_17) ;  /* 0xfffffffc00f09947 */ /* 0x010fea000383ffff */
[----:B------:R-:W-:Y:S05]  /*57b0*/  BRA `(.L_x_16) ;  /* 0xffffffb800a47947 */ /* 0x000fea000383ffff */
.L_x_22:
[----:B-1----:R-:W-:-:S04]  /*57c0*/  IMAD.U32 R4, RZ, RZ, UR8 ;  /* 0x00000008ff047e24 */ /* 0x002fc8000f8e00ff */
[----:B------:R1:W2:Y:S03]  /*57d0*/  SYNCS.PHASECHK.TRANS64.TRYWAIT P1, [R4+URZ], R3 ;  /* 0x00000003040075a7 */ /* 0x0002a6000802017f */
[----:B--2---:R-:W-:Y:S05]  /*57e0*/  @!P1 NANOSLEEP.SYNCS 0x989680 ;  /* 0x009896800000995d */ /* 0x004fea0003900000 */
[----:B------:R-:W2:Y:S02]  /*57f0*/  @!P1 SYNCS.PHASECHK.TRANS64 P1, [R4+URZ], R3 ;  /* 0x00000003040095a7 */ /* 0x000ea4000802007f */
[----:B--2---:R-:W-:Y:S05]  /*5800*/  @!P1 BRA `(.L_x_22) ;  /* 0xfffffffc00ec9947 */ /* 0x004fea000383ffff */
[----:B------:R-:W-:Y:S05]  /*5810*/  BRA `(.L_x_21) ;  /* 0xffffffbc00847947 */ /* 0x000fea000383ffff */
.L_x_99:
[----:B------:R-:W-:Y:S01]  /*5820*/  BSSY B1, `(.L_x_121) ;  /* 0x0000006000017945 */ /* 0x000fe20003800000 */
[----:B------:R-:W-:-:S07]  /*5830*/  IMAD.MOV.U32 R15, RZ, RZ, -0x1 ;  /* 0xffffffffff0f7424 */ /* 0x000fce00078e00ff */
[----:B------:R-:W-:Y:S05]  /*5840*/  WARPSYNC.COLLECTIVE R15, `(.L_x_122) ;  /* 0x000000000f0c7348 */ /* 0x000fea0003c00000 */
[----:B------:R-:W-:Y:S02]  /*5850*/  ELECT P6, UR62, PT ;  /* 0x00000000003e782f */ /* 0x000fe400038c0000 */
[----:B------:R-:W-:Y:S01]  /*5860*/  MOV R14, UR62 ;  /* 0x0000003e000e7c02 */ /* 0x000fe20008000f00 */
[----:B------:R-:W-:Y:S10]  /*5870*/  ENDCOLLECTIVE ;  /* 0x000000000000791b */ /* 0x000ff40003800000 */
.L_x_122:
[----:B------:R-:W-:Y:S05]  /*5880*/  BSYNC B1 ;  /* 0x0000000000017941 */ /* 0x000fea0003800000 */
.L_x_121:
[----:B------:R-:W-:Y:S05]  /*5890*/  BRA `(.L_x_123) ;  /* 0xfffffff000007947 */ /* 0x000fea000383ffff */
.L_x_102:
[----:B0-----:R0:W1:Y:S02]  /*58a0*/  SYNCS.PHASECHK.TRANS64.TRYWAIT P1, [R14+URZ+0x30], R7 ;  /* 0x000030070e0075a7 */ /* 0x001064000802017f */
[----:B-1----:R-:W-:Y:S05]  /*58b0*/  @!P1 NANOSLEEP.SYNCS 0x989680 ;  /* 0x009896800000995d */ /* 0x002fea0003900000 */
[----:B------:R-:W1:Y:S02]  /*58c0*/  @!P1 SYNCS.PHASECHK.TRANS64 P1, [R14+URZ+0x30], R7 ;  /* 0x000030070e0095a7 */ /* 0x000e64000802007f */
[----:B-1----:R-:W-:Y:S05]  /*58d0*/  @!P1 BRA `(.L_x_102) ;  /* 0xfffffffc00f09947 */ /* 0x002fea000383ffff */
[----:B------:R-:W-:Y:S05]  /*58e0*/  BRA `(.L_x_124) ;  /* 0xfffffff000347947 */ /* 0x000fea000383ffff */
.L_x_111:
[----:B------:R-:W-:Y:S01]  /*58f0*/  BSSY B0, `(.L_x_125) ;  /* 0x0000006000007945 */ /* 0x000fe20003800000 */
[----:B------:R-:W-:-:S07]  /*5900*/  IMAD.MOV.U32 R15, RZ, RZ, -0x1 ;  /* 0xffffffffff0f7424 */ /* 0x000fce00078e00ff */
[----:B------:R-:W-:Y:S05]  /*5910*/  WARPSYNC.COLLECTIVE R15, `(.L_x_126) ;  /* 0x000000000f0c7348 */ /* 0x000fea0003c00000 */
[----:B------:R-:W-:Y:S02]  /*5920*/  ELECT P6, UR62, PT ;  /* 0x00000000003e782f */ /* 0x000fe400038c0000 */
[----:B------:R-:W-:Y:S01]  /*5930*/  MOV R14, UR62 ;  /* 0x0000003e000e7c02 */ /* 0x000fe20008000f00 */
[----:B------:R-:W-:Y:S10]  /*5940*/  ENDCOLLECTIVE ;  /* 0x000000000000791b */ /* 0x000ff40003800000 */
.L_x_126:
[----:B------:R-:W-:Y:S05]  /*5950*/  BSYNC B0 ;  /* 0x0000000000007941 */ /* 0x000fea0003800000 */
.L_x_125:
[----:B------:R-:W-:Y:S05]  /*5960*/  BRA `(.L_x_127) ;  /* 0xfffffff800847947 */ /* 0x000fea000383ffff */
.L_x_115:
[----:B0-----:R0:W1:Y:S02]  /*5970*/  SYNCS.PHASECHK.TRANS64.TRYWAIT P0, [R7+URZ], R2 ;  /* 0x00000002070075a7 */ /* 0x001064000800017f */
[----:B-1----:R-:W-:Y:S05]  /*5980*/  @!P0 NANOSLEEP.SYNCS 0x989680 ;  /* 0x009896800000895d */ /* 0x002fea0003900000 */
[----:B------:R-:W1:Y:S02]  /*5990*/  @!P0 SYNCS.PHASECHK.TRANS64 P0, [R7+URZ], R2 ;  /* 0x00000002070085a7 */ /* 0x000e64000800007f */
[----:B-1----:R-:W-:Y:S05]  /*59a0*/  @!P0 BRA `(.L_x_115) ;  /* 0xfffffffc00f08947 */ /* 0x002fea000383ffff */
[----:B------:R-:W-:Y:S05]  /*59b0*/  BRA `(.L_x_128) ;  /* 0xfffffff800c47947 */ /* 0x000fea000383ffff */
.L_x_116:
[----:B0-----:R0:W1:Y:S02]  /*59c0*/  SYNCS.PHASECHK.TRANS64.TRYWAIT P0, [R9+URZ], R4 ;  /* 0x00000004090075a7 */ /* 0x001064000800017f */
[----:B-1----:R-:W-:Y:S05]  /*59d0*/  @!P0 NANOSLEEP.SYNCS 0x989680 ;  /* 0x009896800000895d */ /* 0x002fea0003900000 */
[----:B------:R-:W1:Y:S02]  /*59e0*/  @!P0 SYNCS.PHASECHK.TRANS64 P0, [R9+URZ], R4 ;  /* 0x00000004090085a7 */ /* 0x000e64000800007f */
[----:B-1----:R-:W-:Y:S05]  /*59f0*/  @!P0 BRA `(.L_x_116) ;  /* 0xfffffffc00f08947 */ /* 0x002fea000383ffff */
[----:B------:R-:W-:Y:S05]  /*5a00*/  BRA `(.L_x_129) ;  /* 0xfffffff800d47947 */ /* 0x000fea000383ffff */
.L_x_117:
[----:B0-----:R0:W1:Y:S02]  /*5a10*/  SYNCS.PHASECHK.TRANS64.TRYWAIT P0, [R6+URZ], R5 ;  /* 0x00000005060075a7 */ /* 0x001064000800017f */
[----:B-1----:R-:W-:Y:S05]  /*5a20*/  @!P0 NANOSLEEP.SYNCS 0x989680 ;  /* 0x009896800000895d */ /* 0x002fea0003900000 */
[----:B------:R-:W1:Y:S02]  /*5a30*/  @!P0 SYNCS.PHASECHK.TRANS64 P0, [R6+URZ], R5 ;  /* 0x00000005060085a7 */ /* 0x000e64000800007f */
[----:B-1----:R-:W-:Y:S05]  /*5a40*/  @!P0 BRA `(.L_x_117) ;  /* 0xfffffffc00f08947 */ /* 0x002fea000383ffff */
[----:B------:R-:W-:Y:S05]  /*5a50*/  BRA `(.L_x_130) ;  /* 0xfffffff800e47947 */ /* 0x000fea000383ffff */
.L_x_118:
[----:B0-----:R0:W1:Y:S02]  /*5a60*/  SYNCS.PHASECHK.TRANS64.TRYWAIT P0, [R9+URZ], R4 ;  /* 0x00000004090075a7 */ /* 0x001064000800017f */
[----:B-1----:R-:W-:Y:S05]  /*5a70*/  @!P0 NANOSLEEP.SYNCS 0x989680 ;  /* 0x009896800000895d */ /* 0x002fea0003900000 */
[----:B------:R-:W1:Y:S02]  /*5a80*/  @!P0 SYNCS.PHASECHK.TRANS64 P0, [R9+URZ], R4 ;  /* 0x00000004090085a7 */ /* 0x000e64000800007f */
[----:B-1----:R-:W-:Y:S05]  /*5a90*/  @!P0 BRA `(.L_x_118) ;  /* 0xfffffffc00f08947 */ /* 0x002fea000383ffff */
[----:B------:R-:W-:Y:S05]  /*5aa0*/  BRA `(.L_x_131) ;  /* 0xfffffff800f47947 */ /* 0x000fea000383ffff */
.L_x_119:
[----:B-1----:R1:W2:Y:S02]  /*5ab0*/  SYNCS.PHASECHK.TRANS64.TRYWAIT P0, [R6+URZ], R5 ;  /* 0x00000005060075a7 */ /* 0x0022a4000800017f */
[----:B--2---:R-:W-:Y:S05]  /*5ac0*/  @!P0 NANOSLEEP.SYNCS 0x989680 ;  /* 0x009896800000895d */ /* 0x004fea0003900000 */
[----:B------:R-:W2:Y:S02]  /*5ad0*/  @!P0 SYNCS.PHASECHK.TRANS64 P0, [R6+URZ], R5 ;  /* 0x00000005060085a7 */ /* 0x000ea4000800007f */
[----:B--2---:R-:W-:Y:S05]  /*5ae0*/  @!P0 BRA `(.L_x_119) ;  /* 0xfffffffc00f08947 */ /* 0x004fea000383ffff */
[----:B------:R-:W-:Y:S05]  /*5af0*/  BRA `(.L_x_132) ;  /* 0xfffffff800fc7947 */ /* 0x000fea000383ffff */
.L_x_133:
[----:B------:R-:W-:-:S00]  /*5b00*/  BRA `(.L_x_133) ;  /* 0xfffffffc00fc7947 */ /* 0x000fc0000383ffff */
[----:B------:R-:W-:-:S00]  /*5b10*/  NOP ;  /* 0x0000000000007918 */ /* 0x000fc00000000000 */
        /* <DEDUP_REMOVED lines=14> */
.L_x_134:


//--------------------- .nv.global.init           --------------------------
	.section	.nv.global.init,"aw",@progbits
.nv.global.init:
	.type		$str$22,@object
	.size		$str$22,($str$23 - $str$22)
$str$22:
        /*0000*/ 	.byte	0x6b, 0x5f, 0x74, 0x69, 0x6c, 0x65, 0x5f, 0x63, 0x6f, 0x75, 0x6e, 0x74, 0x20, 0x3e, 0x3d, 0x20
        /*0010*/ 	.byte	0x31, 0x00
	.type		$str$23,@object
	.size		$str$23,(__unnamed_1 - $str$23)
$str$23:
        /*0012*/ 	.byte	0x2f, 0x74, 0x6d, 0x70, 0x2f, 0x63, 0x75, 0x74, 0x6c, 0x61, 0x73, 0x73, 0x5f, 0x73, 0x77, 0x65
        /*0022*/ 	.byte	0x65, 0x70, 0x5f, 0x73, 0x72, 0x63, 0x2f, 0x69, 0x6e, 0x63, 0x6c, 0x75, 0x64, 0x65, 0x2f, 0x63
        /*0032*/ 	.byte	0x75, 0x74, 0x6c, 0x61, 0x73, 0x73, 0x2f, 0x67, 0x65, 0x6d, 0x6d, 0x2f, 0x63, 0x6f, 0x6c, 0x6c
        /*0042*/ 	.byte	0x65, 0x63, 0x74, 0x69, 0x76, 0x65, 0x2f, 0x73, 0x6d, 0x39, 0x30, 0x5f, 0x6d, 0x6d, 0x61, 0x5f
        /*0052*/ 	.byte	0x74, 0x6d, 0x61, 0x5f, 0x67, 0x6d, 0x6d, 0x61, 0x5f, 0x73, 0x73, 0x5f, 0x77, 0x61, 0x72, 0x70
        /*0062*/ 	.byte	0x73, 0x70, 0x65, 0x63, 0x69, 0x61, 0x6c, 0x69, 0x7a, 0x65, 0x64, 0x2e, 0x68, 0x70, 0x70, 0x00
	.type		__unnamed_1,@object
	.size		__unnamed_1,(.L_0 - __unnamed_1)
__unnamed_1:
        /*0072*/ 	.byte	0x76, 0x6f, 0x69, 0x64, 0x20, 0x63, 0x75, 0x74, 0x6c, 0x61, 0x73, 0x73, 0x3a, 0x3a, 0x67, 0x65
        /* <DEDUP_REMOVED lines=175> */
.L_0:


//--------------------- .nv.shared._ZN7cutlass13device_kernelINS_4gemm6kernel13GemmUniversalIN4cute5tupleIJiiiiEEENS1_10collective13CollectiveMmaINS1_34MainloopSm90TmaGmmaWarpSpecializedILi6ENS5_IJNS4_1CILi1EEESB_SB_EEENS1_35KernelTmaWarpSpecializedCooperativeEEENS5_IJNSA_ILi128EEENSA_ILi64EEENSA_ILi32EEEEEEfNS5_IJlSB_lEEEfSJ_NS4_8TiledMMAINS4_8MMA_AtomIJNS4_4SM904GMMA29MMA_64x64x8_F32TF32TF32_SS_TNILNSN_7ScaleInE1ELSP_1EEEEEENS4_6LayoutINS5_IJNSA_ILi2EEESB_SB_EEENS5_IJSB_NSA_ILi0EEESV_EEEEENS5_IJNS4_10UnderscoreESY_SY_EEEEENS4_13SM90_TMA_LOADENS4_14ComposedLayoutINS4_7SwizzleILi3ELi4ELi3EEENS4_18smem_ptr_flag_bitsILi32EEENSS_INS5_IJNSA_ILi8EEESH_EEENS5_IJSH_SB_EEEEEEEvNS4_8identityES11_S1B_vS1C_EENS_8epilogue10collective6detail29Sm90TmaWarpSpecializedAdapterINS1F_15DefaultEpilogueIfSJ_SJ_NS1E_6thread17LinearCombinationIfLi1EffLNS1J_9ScaleType4KindE0ELNS_15FloatRoundStyleE2EfEENS1_15EpilogueDefaultEEEEEvvEEEEvNT_6ParamsE --------------------------
	.section	.nv.shared._ZN7cutlass13device_kernelINS_4gemm6kernel13GemmUniversalIN4cute5tupleIJiiiiEEENS1_10collective13CollectiveMmaINS1_34MainloopSm90TmaGmmaWarpSpecializedILi6ENS5_IJNS4_1CILi1EEESB_SB_EEENS1_35KernelTmaWarpSpecializedCooperativeEEENS5_IJNSA_ILi128EEENSA_ILi64EEENSA_ILi32EEEEEEfNS5_IJlSB_lEEEfSJ_NS4_8TiledMMAINS4_8MMA_AtomIJNS4_4SM904GMMA29MMA_64x64x8_F32TF32TF32_SS_TNILNSN_7ScaleInE1ELSP_1EEEEEENS4_6LayoutINS5_IJNSA_ILi2EEESB_SB_EEENS5_IJSB_NSA_ILi0EEESV_EEEEENS5_IJNS4_10UnderscoreESY_SY_EEEEENS4_13SM90_TMA_LOADENS4_14ComposedLayoutINS4_7SwizzleILi3ELi4ELi3EEENS4_18smem_ptr_flag_bitsILi32EEENSS_INS5_IJNSA_ILi8EEESH_EEENS5_IJSH_SB_EEEEEEEvNS4_8identityES11_S1B_vS1C_EENS_8epilogue10collective6detail29Sm90TmaWarpSpecializedAdapterINS1F_15DefaultEpilogueIfSJ_SJ_NS1E_6thread17LinearCombinationIfLi1EffLNS1J_9ScaleType4KindE0ELNS_15FloatRoundStyleE2EfEENS1_15EpilogueDefaultEEEEEvvEEEEvNT_6ParamsE,"aw",@nobits
	.sectionflags	@""
	.align	16
	.zero		1024


//--------------------- .nv.shared.reserved.0     --------------------------
	.section	.nv.shared.reserved.0,"aw",@nobits
	.weak		__nv_reservedSMEM_offset_0_alias
	.size		__nv_reservedSMEM_offset_0_alias, 0, 0
	.other		__nv_reservedSMEM_offset_0_alias,@"STO_CUDA_RESERVED_SHARED STV_DEFAULT"
__nv_reservedSMEM_offset_0_alias:
	.zero		0


//--------------------- .nv.global                --------------------------
	.section	.nv.global,"aw",@nobits
.nv.global:
	.type		_ZN40_INTERNAL_3499e68d_4_k_cu_ff6a4efa_229574cute1_E,@object
	.size		_ZN40_INTERNAL_3499e68d_4_k_cu_ff6a4efa_229574cute1_E,(_ZN40_INTERNAL_3499e68d_4_k_cu_ff6a4efa_229574cuda3std3__45__cpo6cbeginE - _ZN40_INTERNAL_3499e68d_4_k_cu_ff6a4efa_229574cute1_E)
_ZN40_INTERNAL_3499e68d_4_k_cu_ff6a4efa_229574cute1_E:
	.zero		1
	.type		_ZN40_INTERNAL_3499e68d_4_k_cu_ff6a4efa_229574cuda3std3__45__cpo6cbeginE,@object
	.size		_ZN40_INTERNAL_3499e68d_4_k_cu_ff6a4efa_229574cuda3std3__45__cpo6cbeginE,(_ZN40_INTERNAL_3499e68d_4_k_cu_ff6a4efa_229574cuda3std3__48in_placeE - _ZN40_INTERNAL_3499e68d_4_k_cu_ff6a4efa_229574cuda3std3__45__cpo6cbeginE)
_ZN40_INTERNAL_3499e68d_4_k_cu_ff6a4efa_229574cuda3std3__45__cpo6cbeginE:
	.zero		1
	.type		_ZN40_INTERNAL_3499e68d_4_k_cu_ff6a4efa_229574cuda3std3__48in_placeE,@object
	.size		_ZN40_INTERNAL_3499e68d_4_k_cu_ff6a4efa_229574cuda3std3__48in_placeE,(_ZN40_INTERNAL_3499e68d_4_k_cu_ff6a4efa_229574cuda3std6ranges3__45__cpo9iter_moveE - _ZN40_INTERNAL_3499e68d_4_k_cu_ff6a4efa_229574cuda3std3__48in_placeE)
_ZN40_INTERNAL_3499e68d_4_k_cu_ff6a4efa_229574cuda3std3__48in_placeE:
	.zero		1
	.type		_ZN40_INTERNAL_3499e68d_4_k_cu_ff6a4efa_229574cuda3std6ranges3__45__cpo9iter_moveE,@object
	.size		_ZN40_INTERNAL_3499e68d_4_k_cu_ff6a4efa_229574cuda3std6ranges3__45__cpo9iter_moveE,(_ZN40_INTERNAL_3499e68d_4_k_cu_ff6a4efa_229574cuda3std3__45__cpo5beginE - _ZN40_INTERNAL_3499e68d_4_k_cu_ff6a4efa_229574cuda3std6ranges3__45__cpo9iter_moveE)
_ZN40_INTERNAL_3499e68d_4_k_cu_ff6a4efa_229574cuda3std6ranges3__45__cpo9iter_moveE:
	.zero		1
	.type		_ZN40_INTERNAL_3499e68d_4_k_cu_ff6a4efa_229574cuda3std3__45__cpo5beginE,@object
	.size		_ZN40_INTERNAL_3499e68d_4_k_cu_ff6a4efa_229574cuda3std3__45__cpo5beginE,(_ZN40_INTERNAL_3499e68d_4_k_cu_ff6a4efa_229574cuda3std3__442_GLOBAL__N__3499e68d_4_k_cu_ff6a4efa_229576ignoreE - _ZN40_INTERNAL_3499e68d_4_k_cu_ff6a4efa_229574cuda3std3__45__cpo5beginE)
_ZN40_INTERNAL_3499e68d_4_k_cu_ff6a4efa_229574cuda3std3__45__cpo5beginE:
	.zero		1
	.type		_ZN40_INTERNAL_3499e68d_4_k_cu_ff6a4efa_229574cuda3std3__442_GLOBAL__N__3499e68d_4_k_cu_ff6a4efa_229576ignoreE,@object
	.size		_ZN40_INTERNAL_3499e68d_4_k_cu_ff6a4efa_229574cuda3std3__442_GLOBAL__N__3499e68d_4_k_cu_ff6a4efa_229576ignoreE,(_ZN40_INTERNAL_3499e68d_4_k_cu_ff6a4efa_229574cute7productE - _ZN40_INTERNAL_3499e68d_4_k_cu_ff6a4efa_229574cuda3std3__442_GLOBAL__N__3499e68d_4_k_cu_ff6a4efa_229576ignoreE)
_ZN40_INTERNAL_3499e68d_4_k_cu_ff6a4efa_229574cuda3std3__442_GLOBAL__N__3499e68d_4_k_cu_ff6a4efa_229576ignoreE:
	.zero		1
	.type		_ZN40_INTERNAL_3499e68d_4_k_cu_ff6a4efa_229574cute7productE,@object
	.size		_ZN40_INTERNAL_3499e68d_4_k_cu_ff6a4efa_229574cute7productE,(_ZN40_INTERNAL_3499e68d_4_k_cu_ff6a4efa_229574cuda3std3__45__cpo3endE - _ZN40_INTERNAL_3499e68d_4_k_cu_ff6a4efa_229574cute7productE)
_ZN40_INTERNAL_3499e68d_4_k_cu_ff6a4efa_229574cute7productE:
	.zero		1
	.type		_ZN40_INTERNAL_3499e68d_4_k_cu_ff6a4efa_229574cuda3std3__45__cpo3endE,@object
	.size		_ZN40_INTERNAL_3499e68d_4_k_cu_ff6a4efa_229574cuda3std3__45__cpo3endE,(_ZN40_INTERNAL_3499e68d_4_k_cu_ff6a4efa_229574cuda3std3__419piecewise_constructE - _ZN40_INTERNAL_3499e68d_4_k_cu_ff6a4efa_229574cuda3std3__45__cpo3endE)
_ZN40_INTERNAL_3499e68d_4_k_cu_ff6a4efa_229574cuda3std3__45__cpo3endE:
	.zero		1
	.type		_ZN40_INTERNAL_3499e68d_4_k_cu_ff6a4efa_229574cuda3std3__419piecewise_constructE,@object
	.size		_ZN40_INTERNAL_3499e68d_4_k_cu_ff6a4efa_229574cuda3std3__419piecewise_constructE,(_ZN40_INTERNAL_3499e68d_4_k_cu_ff6a4efa_229574cuda3std3__45__cpo4cendE - _ZN40_INTERNAL_3499e68d_4_k_cu_ff6a4efa_229574cuda3std3__419piecewise_constructE)
_ZN40_INTERNAL_3499e68d_4_k_cu_ff6a4efa_229574cuda3std3__419piecewise_constructE:
	.zero		1
	.type		_ZN40_INTERNAL_3499e68d_4_k_cu_ff6a4efa_229574cuda3std3__45__cpo4cendE,@object
	.size		_ZN40_INTERNAL_3499e68d_4_k_cu_ff6a4efa_229574cuda3std3__45__cpo4cendE,(_ZN40_INTERNAL_3499e68d_4_k_cu_ff6a4efa_229574cuda3std6ranges3__45__cpo4swapE - _ZN40_INTERNAL_3499e68d_4_k_cu_ff6a4efa_229574cuda3std3__45__cpo4cendE)
_ZN40_INTERNAL_3499e68d_4_k_cu_ff6a4efa_229574cuda3std3__45__cpo4cendE:
	.zero		1
	.type		_ZN40_INTERNAL_3499e68d_4_k_cu_ff6a4efa_229574cuda3std6ranges3__45__cpo4swapE,@object
	.size		_ZN40_INTERNAL_3499e68d_4_k_cu_ff6a4efa_229574cuda3std6ranges3__45__cpo4swapE,(.L_8 - _ZN40_INTERNAL_3499e68d_4_k_cu_ff6a4efa_229574cuda3std6ranges3__45__cpo4swapE)
_ZN40_INTERNAL_3499e68d_4_k_cu_ff6a4efa_229574cuda3std6ranges3__45__cpo4swapE:
	.zero		1
.L_8:


//--------------------- .nv.constant0._ZN7cutlass13device_kernelINS_4gemm6kernel13GemmUniversalIN4cute5tupleIJiiiiEEENS1_10collective13CollectiveMmaINS1_34MainloopSm90TmaGmmaWarpSpecializedILi6ENS5_IJNS4_1CILi1EEESB_SB_EEENS1_35KernelTmaWarpSpecializedCooperativeEEENS5_IJNSA_ILi128EEENSA_ILi64EEENSA_ILi32EEEEEEfNS5_IJlSB_lEEEfSJ_NS4_8TiledMMAINS4_8MMA_AtomIJNS4_4SM904GMMA29MMA_64x64x8_F32TF32TF32_SS_TNILNSN_7ScaleInE1ELSP_1EEEEEENS4_6LayoutINS5_IJNSA_ILi2EEESB_SB_EEENS5_IJSB_NSA_ILi0EEESV_EEEEENS5_IJNS4_10UnderscoreESY_SY_EEEEENS4_13SM90_TMA_LOADENS4_14ComposedLayoutINS4_7SwizzleILi3ELi4ELi3EEENS4_18smem_ptr_flag_bitsILi32EEENSS_INS5_IJNSA_ILi8EEESH_EEENS5_IJSH_SB_EEEEEEEvNS4_8identityES11_S1B_vS1C_EENS_8epilogue10collective6detail29Sm90TmaWarpSpecializedAdapterINS1F_15DefaultEpilogueIfSJ_SJ_NS1E_6thread17LinearCombinationIfLi1EffLNS1J_9ScaleType4KindE0ELNS_15FloatRoundStyleE2EfEENS1_15EpilogueDefaultEEEEEvvEEEEvNT_6ParamsE --------------------------
	.section	.nv.constant0._ZN7cutlass13device_kernelINS_4gemm6kernel13GemmUniversalIN4cute5tupleIJiiiiEEENS1_10collective13CollectiveMmaINS1_34MainloopSm90TmaGmmaWarpSpecializedILi6ENS5_IJNS4_1CILi1EEESB_SB_EEENS1_35KernelTmaWarpSpecializedCooperativeEEENS5_IJNSA_ILi128EEENSA_ILi64EEENSA_ILi32EEEEEEfNS5_IJlSB_lEEEfSJ_NS4_8TiledMMAINS4_8MMA_AtomIJNS4_4SM904GMMA29MMA_64x64x8_F32TF32TF32_SS_TNILNSN_7ScaleInE1ELSP_1EEEEEENS4_6LayoutINS5_IJNSA_ILi2EEESB_SB_EEENS5_IJSB_NSA_ILi0EEESV_EEEEENS5_IJNS4_10UnderscoreESY_SY_EEEEENS4_13SM90_TMA_LOADENS4_14ComposedLayoutINS4_7SwizzleILi3ELi4ELi3EEENS4_18smem_ptr_flag_bitsILi32EEENSS_INS5_IJNSA_ILi8EEESH_EEENS5_IJSH_SB_EEEEEEEvNS4_8identityES11_S1B_vS1C_EENS_8epilogue10collective6detail29Sm90TmaWarpSpecializedAdapterINS1F_15DefaultEpilogueIfSJ_SJ_NS1E_6thread17LinearCombinationIfLi1EffLNS1J_9ScaleType4KindE0ELNS_15FloatRoundStyleE2EfEENS1_15EpilogueDefaultEEEEEvvEEEEvNT_6ParamsE,"a",@progbits
	.sectionflags	@""
	.align	4
.nv.constant0._ZN7cutlass13device_kernelINS_4gemm6kernel13GemmUniversalIN4cute5tupleIJiiiiEEENS1_10collective13CollectiveMmaINS1_34MainloopSm90TmaGmmaWarpSpecializedILi6ENS5_IJNS4_1CILi1EEESB_SB_EEENS1_35KernelTmaWarpSpecializedCooperativeEEENS5_IJNSA_ILi128EEENSA_ILi64EEENSA_ILi32EEEEEEfNS5_IJlSB_lEEEfSJ_NS4_8TiledMMAINS4_8MMA_AtomIJNS4_4SM904GMMA29MMA_64x64x8_F32TF32TF32_SS_TNILNSN_7ScaleInE1ELSP_1EEEEEENS4_6LayoutINS5_IJNSA_ILi2EEESB_SB_EEENS5_IJSB_NSA_ILi0EEESV_EEEEENS5_IJNS4_10UnderscoreESY_SY_EEEEENS4_13SM90_TMA_LOADENS4_14ComposedLayoutINS4_7SwizzleILi3ELi4ELi3EEENS4_18smem_ptr_flag_bitsILi32EEENSS_INS5_IJNSA_ILi8EEESH_EEENS5_IJSH_SB_EEEEEEEvNS4_8identityES11_S1B_vS1C_EENS_8epilogue10collective6detail29Sm90TmaWarpSpecializedAdapterINS1F_15DefaultEpilogueIfSJ_SJ_NS1E_6thread17LinearCombinationIfLi1EffLNS1J_9ScaleType4KindE0ELNS_15FloatRoundStyleE2EfEENS1_15EpilogueDefaultEEEEEvvEEEEvNT_6ParamsE:
	.zero		1664


//--------------------- SYMBOLS --------------------------

	.type		.nv.reservedSmem.offset0,@object
	.size		.nv.reservedSmem.offset0,0x4
	.type		__assertfail,@function
